// auto-generated by cutlass_sweep.conv — config: {"arch": "sm_90", "cluster_m": 1, "cluster_n": 1, "conv_kind": "dgrad", "dtype": "fp16", "ndim": 2, "tile_k": 32, "tile_m": 128, "tile_n": 64}
#include "cutlass/cutlass.h"
#include "cute/tensor.hpp"
#include "cutlass/kernel_hardware_info.hpp"
#include "cutlass/conv/convolution.h"
#include "cutlass/conv/dispatch_policy.hpp"
#include "cutlass/conv/collective/collective_builder.hpp"
#include "cutlass/conv/kernel/conv_universal.hpp"
#include "cutlass/conv/device/conv_universal_adapter.hpp"
#include "cutlass/epilogue/collective/collective_builder.hpp"

using namespace cute;
using Elem = cutlass::half_t;
using Acc  = float;
using LayoutAB = cutlass::layout::TensorNHWC;
using LayoutC  = cutlass::layout::TensorNHWC;
constexpr auto ConvOp = cutlass::conv::Operator::kDgrad;
using TileShape    = Shape<_128, _64, Shape<_32>>;
using ClusterShape = Shape<_1, _1, _1>;

using CollectiveEpilogue = typename cutlass::epilogue::collective::CollectiveBuilder<
    cutlass::arch::Sm90, cutlass::arch::OpClassTensorOp,
    TileShape, ClusterShape,
    cutlass::epilogue::collective::EpilogueTileAuto,
    Acc, Acc,
    Elem, LayoutC, 128 / cutlass::sizeof_bits<Elem>::value,
    Elem, LayoutC, 128 / cutlass::sizeof_bits<Elem>::value,
    cutlass::epilogue::collective::EpilogueScheduleAuto
  >::CollectiveOp;

using CollectiveMainloop = typename cutlass::conv::collective::CollectiveBuilder<
    cutlass::arch::Sm90, cutlass::arch::OpClassTensorOp, ConvOp,
    Elem, LayoutAB, 128 / cutlass::sizeof_bits<Elem>::value,
    Elem, LayoutAB, 128 / cutlass::sizeof_bits<Elem>::value,
    Acc,
    TileShape, ClusterShape,
    cutlass::conv::collective::StageCountAutoCarveout<
        static_cast<int>(sizeof(typename CollectiveEpilogue::SharedStorage))>,
    cutlass::conv::collective::KernelScheduleAuto
  >::CollectiveOp;

using ProblemShape = cutlass::conv::ConvProblemShape<
    ConvOp, CollectiveMainloop::DispatchPolicy::NumSpatialDimensions>;
using ConvKernel = cutlass::conv::kernel::ConvUniversal<
    ProblemShape, CollectiveMainloop, CollectiveEpilogue>;
using Conv = cutlass::conv::device::ConvUniversalAdapter<ConvKernel>;

auto* _anchor = &cutlass::device_kernel<ConvKernel>;


// ===== COMPILED SASS (sm_90a) =====

	.target	sm_90a

	.elftype	@"ET_EXEC"


//--------------------- .note.nv.tkinfo           --------------------------
	.section	.note.nv.tkinfo,"",@"SHT_NOTE"
	.sectionflags	@"SHF_NOTE_NV_TKINFO"
	.tkinfo
        /*0018*/ 	.word	0x00000002
        /*0030*/ 	.string	""
        /*0030*/ 	.string	"ptxas"
        /*0030*/ 	.string	"Cuda compilation tools, release 13.0, V13.0.88"
        /*0030*/ 	.string	"Build cuda_13.0.r13.0/compiler.36424714_0"
        /*0030*/ 	.string	"-arch sm_90a -m 64 "



//--------------------- .note.nv.cuinfo           --------------------------
	.section	.note.nv.cuinfo,"",@"SHT_NOTE"
	.sectionflags	@"SHF_NOTE_NV_CUINFO"
        /*0018*/ 	.short	0x0002
        /*001a*/ 	.short	0x005a
        /*001c*/ 	.short	0x0082
	.zero		2


//--------------------- .nv.info                  --------------------------
	.section	.nv.info,"",@"SHT_CUDA_INFO"
	.align	4


	//----- nvinfo : EIATTR_REGCOUNT
	.align		4
        /*0000*/ 	.byte	0x04, 0x2f
        /*0002*/ 	.short	(.L_12 - .L_11)
	.align		4
.L_11:
        /*0004*/ 	.word	index@(_ZN7cutlass13device_kernelINS_4conv6kernel13ConvUniversalINS1_16ConvProblemShapeILNS1_8OperatorE1ELi2EEENS1_10collective14CollectiveConvINS1_46MainloopSm90TmaGmmaWarpSpecializedImplicitGemmILS5_1ELi18ELi2EN4cute5tupleIJNSA_1CILi1EEESD_SD_EEENS1_36KernelImplicitTmaWarpSpecializedSm90ELi1EEENSB_IJNSC_ILi128EEENSC_ILi64EEENSB_IJNSC_ILi32EEEEEEEEENS_6half_tESM_NSA_8TiledMMAINSA_8MMA_AtomIJNSA_4SM904GMMA25MMA_64x64x16_F32F16F16_SSILNSQ_5MajorE0ELSS_1ELNSQ_7ScaleInE1ELST_1EEEEEENSA_6LayoutISE_NSB_IJNSC_ILi0EEESX_SX_EEEEENSB_IJNSA_10UnderscoreES10_S10_EEEEENS7_6detail26Sm90ImplicitGemmTileTraitsINSA_20SM90_TMA_LOAD_IM2COLENSA_14ComposedLayoutINSA_7SwizzleILi2ELi4ELi3EEENSA_18smem_ptr_flag_bitsILi16EEENSW_INSB_IJNSB_IJNSC_ILi8EEENSC_ILi16EEEEEENSB_IJSJ_SD_EEENSB_IJSD_NSC_ILi18EEEEEEEEENSB_IJNSB_IJSJ_NSC_ILi256EEEEEENSB_IJSD_SX_EEENSB_IJSX_NSC_ILi4096EEEEEEEEEEEEEvEENS14_INSA_13SM90_TMA_LOADENS16_INS17_ILi3ELi4ELi3EEES1A_NSW_INSB_IJNSB_IJSI_SD_EEENSB_IJS1B_NSC_ILi4EEEEEES1G_EEENSB_IJS1K_NSB_IJSI_NSC_ILi512EEEEEENSB_IJSX_NSC_ILi2048EEEEEEEEEEEEEvEEEENS_8epilogue10collective6detail29Sm90TmaWarpSpecializedAdapterINS27_15DefaultEpilogueISM_NSB_IJNSB_IJlllEEESD_SX_EEES2C_NS26_6thread17LinearCombinationISM_Li1EffLNS2D_9ScaleType4KindE0ELNS_15FloatRoundStyleE2ESM_EENS_4gemm15EpilogueDefaultEEEEEvvEEEEvNT_6ParamsE)
        /*0008*/ 	.word	0x0000005a


	//----- nvinfo : EIATTR_FRAME_SIZE
	.align		4
.L_12:
        /*000c*/ 	.byte	0x04, 0x11
        /*000e*/ 	.short	(.L_14 - .L_13)
	.align		4
.L_13:
        /*0010*/ 	.word	index@(_ZN7cutlass13device_kernelINS_4conv6kernel13ConvUniversalINS1_16ConvProblemShapeILNS1_8OperatorE1ELi2EEENS1_10collective14CollectiveConvINS1_46MainloopSm90TmaGmmaWarpSpecializedImplicitGemmILS5_1ELi18ELi2EN4cute5tupleIJNSA_1CILi1EEESD_SD_EEENS1_36KernelImplicitTmaWarpSpecializedSm90ELi1EEENSB_IJNSC_ILi128EEENSC_ILi64EEENSB_IJNSC_ILi32EEEEEEEEENS_6half_tESM_NSA_8TiledMMAINSA_8MMA_AtomIJNSA_4SM904GMMA25MMA_64x64x16_F32F16F16_SSILNSQ_5MajorE0ELSS_1ELNSQ_7ScaleInE1ELST_1EEEEEENSA_6LayoutISE_NSB_IJNSC_ILi0EEESX_SX_EEEEENSB_IJNSA_10UnderscoreES10_S10_EEEEENS7_6detail26Sm90ImplicitGemmTileTraitsINSA_20SM90_TMA_LOAD_IM2COLENSA_14ComposedLayoutINSA_7SwizzleILi2ELi4ELi3EEENSA_18smem_ptr_flag_bitsILi16EEENSW_INSB_IJNSB_IJNSC_ILi8EEENSC_ILi16EEEEEENSB_IJSJ_SD_EEENSB_IJSD_NSC_ILi18EEEEEEEEENSB_IJNSB_IJSJ_NSC_ILi256EEEEEENSB_IJSD_SX_EEENSB_IJSX_NSC_ILi4096EEEEEEEEEEEEEvEENS14_INSA_13SM90_TMA_LOADENS16_INS17_ILi3ELi4ELi3EEES1A_NSW_INSB_IJNSB_IJSI_SD_EEENSB_IJS1B_NSC_ILi4EEEEEES1G_EEENSB_IJS1K_NSB_IJSI_NSC_ILi512EEEEEENSB_IJSX_NSC_ILi2048EEEEEEEEEEEEEvEEEENS_8epilogue10collective6detail29Sm90TmaWarpSpecializedAdapterINS27_15DefaultEpilogueISM_NSB_IJNSB_IJlllEEESD_SX_EEES2C_NS26_6thread17LinearCombinationISM_Li1EffLNS2D_9ScaleType4KindE0ELNS_15FloatRoundStyleE2ESM_EENS_4gemm15EpilogueDefaultEEEEEvvEEEEvNT_6ParamsE)
        /*0014*/ 	.word	0x00000000


	//----- nvinfo : EIATTR_MIN_STACK_SIZE
	.align		4
.L_14:
        /*0018*/ 	.byte	0x04, 0x12
        /*001a*/ 	.short	(.L_16 - .L_15)
	.align		4
.L_15:
        /*001c*/ 	.word	index@(_ZN7cutlass13device_kernelINS_4conv6kernel13ConvUniversalINS1_16ConvProblemShapeILNS1_8OperatorE1ELi2EEENS1_10collective14CollectiveConvINS1_46MainloopSm90TmaGmmaWarpSpecializedImplicitGemmILS5_1ELi18ELi2EN4cute5tupleIJNSA_1CILi1EEESD_SD_EEENS1_36KernelImplicitTmaWarpSpecializedSm90ELi1EEENSB_IJNSC_ILi128EEENSC_ILi64EEENSB_IJNSC_ILi32EEEEEEEEENS_6half_tESM_NSA_8TiledMMAINSA_8MMA_AtomIJNSA_4SM904GMMA25MMA_64x64x16_F32F16F16_SSILNSQ_5MajorE0ELSS_1ELNSQ_7ScaleInE1ELST_1EEEEEENSA_6LayoutISE_NSB_IJNSC_ILi0EEESX_SX_EEEEENSB_IJNSA_10UnderscoreES10_S10_EEEEENS7_6detail26Sm90ImplicitGemmTileTraitsINSA_20SM90_TMA_LOAD_IM2COLENSA_14ComposedLayoutINSA_7SwizzleILi2ELi4ELi3EEENSA_18smem_ptr_flag_bitsILi16EEENSW_INSB_IJNSB_IJNSC_ILi8EEENSC_ILi16EEEEEENSB_IJSJ_SD_EEENSB_IJSD_NSC_ILi18EEEEEEEEENSB_IJNSB_IJSJ_NSC_ILi256EEEEEENSB_IJSD_SX_EEENSB_IJSX_NSC_ILi4096EEEEEEEEEEEEEvEENS14_INSA_13SM90_TMA_LOADENS16_INS17_ILi3ELi4ELi3EEES1A_NSW_INSB_IJNSB_IJSI_SD_EEENSB_IJS1B_NSC_ILi4EEEEEES1G_EEENSB_IJS1K_NSB_IJSI_NSC_ILi512EEEEEENSB_IJSX_NSC_ILi2048EEEEEEEEEEEEEvEEEENS_8epilogue10collective6detail29Sm90TmaWarpSpecializedAdapterINS27_15DefaultEpilogueISM_NSB_IJNSB_IJlllEEESD_SX_EEES2C_NS26_6thread17LinearCombinationISM_Li1EffLNS2D_9ScaleType4KindE0ELNS_15FloatRoundStyleE2ESM_EENS_4gemm15EpilogueDefaultEEEEEvvEEEEvNT_6ParamsE)
        /*0020*/ 	.word	0x00000000
.L_16:


//--------------------- .nv.compat                --------------------------
	.section	.nv.compat,"",@"SHT_CUDA_COMPAT_INFO"
	.align	4
        /*0000*/ 	.byte	0x02, 0x09, 0x01, 0x00, 0x02, 0x02, 0x04, 0x00, 0x02, 0x05, 0x05, 0x00, 0x03, 0x07, 0x01, 0x01
        /*0010*/ 	.byte	0x02, 0x03, 0x01, 0x00, 0x02, 0x06, 0x01, 0x00, 0x04, 0x0b, 0x08, 0x00, 0x00, 0x00, 0x00, 0x00
        /*0020*/ 	.byte	0x00, 0x00, 0x00, 0x00


//--------------------- .nv.info._ZN7cutlass13device_kernelINS_4conv6kernel13ConvUniversalINS1_16ConvProblemShapeILNS1_8OperatorE1ELi2EEENS1_10collective14CollectiveConvINS1_46MainloopSm90TmaGmmaWarpSpecializedImplicitGemmILS5_1ELi18ELi2EN4cute5tupleIJNSA_1CILi1EEESD_SD_EEENS1_36KernelImplicitTmaWarpSpecializedSm90ELi1EEENSB_IJNSC_ILi128EEENSC_ILi64EEENSB_IJNSC_ILi32EEEEEEEEENS_6half_tESM_NSA_8TiledMMAINSA_8MMA_AtomIJNSA_4SM904GMMA25MMA_64x64x16_F32F16F16_SSILNSQ_5MajorE0ELSS_1ELNSQ_7ScaleInE1ELST_1EEEEEENSA_6LayoutISE_NSB_IJNSC_ILi0EEESX_SX_EEEEENSB_IJNSA_10UnderscoreES10_S10_EEEEENS7_6detail26Sm90ImplicitGemmTileTraitsINSA_20SM90_TMA_LOAD_IM2COLENSA_14ComposedLayoutINSA_7SwizzleILi2ELi4ELi3EEENSA_18smem_ptr_flag_bitsILi16EEENSW_INSB_IJNSB_IJNSC_ILi8EEENSC_ILi16EEEEEENSB_IJSJ_SD_EEENSB_IJSD_NSC_ILi18EEEEEEEEENSB_IJNSB_IJSJ_NSC_ILi256EEEEEENSB_IJSD_SX_EEENSB_IJSX_NSC_ILi4096EEEEEEEEEEEEEvEENS14_INSA_13SM90_TMA_LOADENS16_INS17_ILi3ELi4ELi3EEES1A_NSW_INSB_IJNSB_IJSI_SD_EEENSB_IJS1B_NSC_ILi4EEEEEES1G_EEENSB_IJS1K_NSB_IJSI_NSC_ILi512EEEEEENSB_IJSX_NSC_ILi2048EEEEEEEEEEEEEvEEEENS_8epilogue10collective6detail29Sm90TmaWarpSpecializedAdapterINS27_15DefaultEpilogueISM_NSB_IJNSB_IJlllEEESD_SX_EEES2C_NS26_6thread17LinearCombinationISM_Li1EffLNS2D_9ScaleType4KindE0ELNS_15FloatRoundStyleE2ESM_EENS_4gemm15EpilogueDefaultEEEEEvvEEEEvNT_6ParamsE --------------------------
	.section	.nv.info._ZN7cutlass13device_kernelINS_4conv6kernel13ConvUniversalINS1_16ConvProblemShapeILNS1_8OperatorE1ELi2EEENS1_10collective14CollectiveConvINS1_46MainloopSm90TmaGmmaWarpSpecializedImplicitGemmILS5_1ELi18ELi2EN4cute5tupleIJNSA_1CILi1EEESD_SD_EEENS1_36KernelImplicitTmaWarpSpecializedSm90ELi1EEENSB_IJNSC_ILi128EEENSC_ILi64EEENSB_IJNSC_ILi32EEEEEEEEENS_6half_tESM_NSA_8TiledMMAINSA_8MMA_AtomIJNSA_4SM904GMMA25MMA_64x64x16_F32F16F16_SSILNSQ_5MajorE0ELSS_1ELNSQ_7ScaleInE1ELST_1EEEEEENSA_6LayoutISE_NSB_IJNSC_ILi0EEESX_SX_EEEEENSB_IJNSA_10UnderscoreES10_S10_EEEEENS7_6detail26Sm90ImplicitGemmTileTraitsINSA_20SM90_TMA_LOAD_IM2COLENSA_14ComposedLayoutINSA_7SwizzleILi2ELi4ELi3EEENSA_18smem_ptr_flag_bitsILi16EEENSW_INSB_IJNSB_IJNSC_ILi8EEENSC_ILi16EEEEEENSB_IJSJ_SD_EEENSB_IJSD_NSC_ILi18EEEEEEEEENSB_IJNSB_IJSJ_NSC_ILi256EEEEEENSB_IJSD_SX_EEENSB_IJSX_NSC_ILi4096EEEEEEEEEEEEEvEENS14_INSA_13SM90_TMA_LOADENS16_INS17_ILi3ELi4ELi3EEES1A_NSW_INSB_IJNSB_IJSI_SD_EEENSB_IJS1B_NSC_ILi4EEEEEES1G_EEENSB_IJS1K_NSB_IJSI_NSC_ILi512EEEEEENSB_IJSX_NSC_ILi2048EEEEEEEEEEEEEvEEEENS_8epilogue10collective6detail29Sm90TmaWarpSpecializedAdapterINS27_15DefaultEpilogueISM_NSB_IJNSB_IJlllEEESD_SX_EEES2C_NS26_6thread17LinearCombinationISM_Li1EffLNS2D_9ScaleType4KindE0ELNS_15FloatRoundStyleE2ESM_EENS_4gemm15EpilogueDefaultEEEEEvvEEEEvNT_6ParamsE,"",@"SHT_CUDA_INFO"
	.sectionflags	@""
	.align	4


	//----- nvinfo : EIATTR_CUDA_API_VERSION
	.align		4
        /*0000*/ 	.byte	0x04, 0x37
        /*0002*/ 	.short	(.L_18 - .L_17)
.L_17:
        /*0004*/ 	.word	0x00000082


	//----- nvinfo : EIATTR_KPARAM_INFO
	.align		4
.L_18:
        /*0008*/ 	.byte	0x04, 0x17
        /*000a*/ 	.short	(.L_20 - .L_19)
.L_19:
        /*000c*/ 	.word	0x00000000
        /*0010*/ 	.short	0x0000
        /*0012*/ 	.short	0x0070
        /*0014*/ 	.byte	0x00, 0xf0, 0x01, 0x0e


	//----- nvinfo : EIATTR_SPARSE_MMA_MASK
	.align		4
.L_20:
        /*0018*/ 	.byte	0x03, 0x50
        /*001a*/ 	.short	0x0000


	//----- nvinfo : EIATTR_MAXREG_COUNT
	.align		4
        /*001c*/ 	.byte	0x03, 0x1b
        /*001e*/ 	.short	0x00ff


	//----- nvinfo : EIATTR_NUM_BARRIERS
	.align		4
        /*0020*/ 	.byte	0x02, 0x4c
        /*0022*/ 	.byte	0x01
	.zero		1


	//----- nvinfo : EIATTR_MERCURY_ISA_VERSION
	.align		4
        /*0024*/ 	.byte	0x03, 0x5f
        /*0026*/ 	.short	0x0101


	//----- nvinfo : EIATTR_COOP_GROUP_MASK_REGIDS
	.align		4
        /*0028*/ 	.byte	0x04, 0x29
        /*002a*/ 	.short	(.L_22 - .L_21)


	//   ....[0]....
.L_21:
        /*002c*/ 	.word	0xffffffff


	//   ....[1]....
        /*0030*/ 	.word	0xffffffff


	//   ....[2]....
        /*0034*/ 	.word	0xffffffff


	//----- nvinfo : EIATTR_COOP_GROUP_INSTR_OFFSETS
	.align		4
.L_22:
        /*0038*/ 	.byte	0x04, 0x28
        /*003a*/ 	.short	(.L_24 - .L_23)


	//   ....[0]....
.L_23:
        /*003c*/ 	.word	0x00000060


	//   ....[1]....
        /*0040*/ 	.word	0x00000070


	//   ....[2]....
        /*0044*/ 	.word	0x00000130


	//----- nvinfo : EIATTR_MBARRIER_INSTR_OFFSETS
	.align		4
.L_24:
        /*0048*/ 	.byte	0x04, 0x39
        /*004a*/ 	.short	(.L_26 - .L_25)


	//   ....[0]....
.L_25:
        /*004c*/ 	.word	0x00000270
        /*0050*/ 	.word	0x000000ff
        /*0054*/ 	.word	0x00036000
        /*0058*/ 	.short	0x0100
        /*005a*/ 	.byte	0x08
	.zero		1


	//   ....[1]....
        /*005c*/ 	.word	0x00000280
        /*0060*/ 	.word	0x000000ff
        /*0064*/ 	.word	0x00036090
        /*0068*/ 	.short	0x0100
        /*006a*/ 	.byte	0x08
	.zero		1


	//   ....[2]....
        /*006c*/ 	.word	0x00000290
        /*0070*/ 	.word	0x000000ff
        /*0074*/ 	.word	0x00036008
        /*0078*/ 	.short	0x0100
        /*007a*/ 	.byte	0x08
	.zero		1


	//   ....[3]....
        /*007c*/ 	.word	0x000002a0
        /*0080*/ 	.word	0x000000ff
        /*0084*/ 	.word	0x00036098
        /*0088*/ 	.short	0x0100
        /*008a*/ 	.byte	0x08
	.zero		1


	//   ....[4]....
        /*008c*/ 	.word	0x000002b0
        /*0090*/ 	.word	0x000000ff
        /*0094*/ 	.word	0x00036010
        /*0098*/ 	.short	0x0100
        /*009a*/ 	.byte	0x08
	.zero		1


	//   ....[5]....
        /*009c*/ 	.word	0x000002c0
        /*00a0*/ 	.word	0x000000ff
        /*00a4*/ 	.word	0x000360a0
        /*00a8*/ 	.short	0x0100
        /*00aa*/ 	.byte	0x08
	.zero		1


	//   ....[6]....
        /*00ac*/ 	.word	0x000002d0
        /*00b0*/ 	.word	0x000000ff
        /*00b4*/ 	.word	0x00036018
        /*00b8*/ 	.short	0x0100
        /*00ba*/ 	.byte	0x08
	.zero		1


	//   ....[7]....
        /*00bc*/ 	.word	0x000002e0
        /*00c0*/ 	.word	0x000000ff
        /*00c4*/ 	.word	0x000360a8
        /*00c8*/ 	.short	0x0100
        /*00ca*/ 	.byte	0x08
	.zero		1


	//   ....[8]....
        /*00cc*/ 	.word	0x000002f0
        /*00d0*/ 	.word	0x000000ff
        /*00d4*/ 	.word	0x00036020
        /*00d8*/ 	.short	0x0100
        /*00da*/ 	.byte	0x08
	.zero		1


	//   ....[9]....
        /*00dc*/ 	.word	0x00000300
        /*00e0*/ 	.word	0x000000ff
        /*00e4*/ 	.word	0x000360b0
        /*00e8*/ 	.short	0x0100
        /*00ea*/ 	.byte	0x08
	.zero		1


	//   ....[10]....
        /*00ec*/ 	.word	0x00000310
        /*00f0*/ 	.word	0x000000ff
        /*00f4*/ 	.word	0x00036028
        /*00f8*/ 	.short	0x0100
        /*00fa*/ 	.byte	0x08
	.zero		1


	//   ....[11]....
        /*00fc*/ 	.word	0x00000320
        /*0100*/ 	.word	0x000000ff
        /*0104*/ 	.word	0x000360b8
        /*0108*/ 	.short	0x0100
        /*010a*/ 	.byte	0x08
	.zero		1


	//   ....[12]....
        /*010c*/ 	.word	0x00000330
        /*0110*/ 	.word	0x000000ff
        /*0114*/ 	.word	0x00036030
        /*0118*/ 	.short	0x0100
        /*011a*/ 	.byte	0x08
	.zero		1


	//   ....[13]....
        /*011c*/ 	.word	0x00000340
        /*0120*/ 	.word	0x000000ff
        /*0124*/ 	.word	0x000360c0
        /*0128*/ 	.short	0x0100
        /*012a*/ 	.byte	0x08
	.zero		1


	//   ....[14]....
        /*012c*/ 	.word	0x00000350
        /*0130*/ 	.word	0x000000ff
        /*0134*/ 	.word	0x00036038
        /*0138*/ 	.short	0x0100
        /*013a*/ 	.byte	0x08
	.zero		1


	//   ....[15]....
        /*013c*/ 	.word	0x00000360
        /*0140*/ 	.word	0x000000ff
        /*0144*/ 	.word	0x000360c8
        /*0148*/ 	.short	0x0100
        /*014a*/ 	.byte	0x08
	.zero		1


	//   ....[16]....
        /*014c*/ 	.word	0x00000370
        /*0150*/ 	.word	0x000000ff
        /*0154*/ 	.word	0x00036040
        /*0158*/ 	.short	0x0100
        /*015a*/ 	.byte	0x08
	.zero		1


	//   ....[17]....
        /*015c*/ 	.word	0x00000380
        /*0160*/ 	.word	0x000000ff
        /*0164*/ 	.word	0x000360d0
        /*0168*/ 	.short	0x0100
        /*016a*/ 	.byte	0x08
	.zero		1


	//   ....[18]....
        /*016c*/ 	.word	0x00000390
        /*0170*/ 	.word	0x000000ff
        /*0174*/ 	.word	0x00036048
        /*0178*/ 	.short	0x0100
        /*017a*/ 	.byte	0x08
	.zero		1


	//   ....[19]....
        /*017c*/ 	.word	0x000003a0
        /*0180*/ 	.word	0x000000ff
        /*0184*/ 	.word	0x000360d8
        /*0188*/ 	.short	0x0100
        /*018a*/ 	.byte	0x08
	.zero		1


	//   ....[20]....
        /*018c*/ 	.word	0x000003b0
        /*0190*/ 	.word	0x000000ff
        /*0194*/ 	.word	0x00036050
        /*0198*/ 	.short	0x0100
        /*019a*/ 	.byte	0x08
	.zero		1


	//   ....[21]....
        /*019c*/ 	.word	0x000003c0
        /*01a0*/ 	.word	0x000000ff
        /*01a4*/ 	.word	0x000360e0
        /*01a8*/ 	.short	0x0100
        /*01aa*/ 	.byte	0x08
	.zero		1


	//   ....[22]....
        /*01ac*/ 	.word	0x000003d0
        /*01b0*/ 	.word	0x000000ff
        /*01b4*/ 	.word	0x00036058
        /*01b8*/ 	.short	0x0100
        /*01ba*/ 	.byte	0x08
	.zero		1


	//   ....[23]....
        /*01bc*/ 	.word	0x000003e0
        /*01c0*/ 	.word	0x000000ff
        /*01c4*/ 	.word	0x000360e8
        /*01c8*/ 	.short	0x0100
        /*01ca*/ 	.byte	0x08
	.zero		1


	//   ....[24]....
        /*01cc*/ 	.word	0x000003f0
        /*01d0*/ 	.word	0x000000ff
        /*01d4*/ 	.word	0x00036060
        /*01d8*/ 	.short	0x0100
        /*01da*/ 	.byte	0x08
	.zero		1


	//   ....[25]....
        /*01dc*/ 	.word	0x00000400
        /*01e0*/ 	.word	0x000000ff
        /*01e4*/ 	.word	0x000360f0
        /*01e8*/ 	.short	0x0100
        /*01ea*/ 	.byte	0x08
	.zero		1


	//   ....[26]....
        /*01ec*/ 	.word	0x00000410
        /*01f0*/ 	.word	0x000000ff
        /*01f4*/ 	.word	0x00036068
        /*01f8*/ 	.short	0x0100
        /*01fa*/ 	.byte	0x08
	.zero		1


	//   ....[27]....
        /*01fc*/ 	.word	0x00000420
        /*0200*/ 	.word	0x000000ff
        /*0204*/ 	.word	0x000360f8
        /*0208*/ 	.short	0x0100
        /*020a*/ 	.byte	0x08
	.zero		1


	//   ....[28]....
        /*020c*/ 	.word	0x00000430
        /*0210*/ 	.word	0x000000ff
        /*0214*/ 	.word	0x00036070
        /*0218*/ 	.short	0x0100
        /*021a*/ 	.byte	0x08
	.zero		1


	//   ....[29]....
        /*021c*/ 	.word	0x00000440
        /*0220*/ 	.word	0x000000ff
        /*0224*/ 	.word	0x00036100
        /*0228*/ 	.short	0x0100
        /*022a*/ 	.byte	0x08
	.zero		1


	//   ....[30]....
        /*022c*/ 	.word	0x00000450
        /*0230*/ 	.word	0x000000ff
        /*0234*/ 	.word	0x00036078
        /*0238*/ 	.short	0x0100
        /*023a*/ 	.byte	0x08
	.zero		1


	//   ....[31]....
        /*023c*/ 	.word	0x00000460
        /*0240*/ 	.word	0x000000ff
        /*0244*/ 	.word	0x00036108
        /*0248*/ 	.short	0x0100
        /*024a*/ 	.byte	0x08
	.zero		1


	//   ....[32]....
        /*024c*/ 	.word	0x00000470
        /*0250*/ 	.word	0x000000ff
        /*0254*/ 	.word	0x00036080
        /*0258*/ 	.short	0x0100
        /*025a*/ 	.byte	0x08
	.zero		1


	//   ....[33]....
        /*025c*/ 	.word	0x00000480
        /*0260*/ 	.word	0x000000ff
        /*0264*/ 	.word	0x00036110
        /*0268*/ 	.short	0x0100
        /*026a*/ 	.byte	0x08
	.zero		1


	//   ....[34]....
        /*026c*/ 	.word	0x00000490
        /*0270*/ 	.word	0x000000ff
        /*0274*/ 	.word	0x00036088
        /*0278*/ 	.short	0x0100
        /*027a*/ 	.byte	0x08
	.zero		1


	//   ....[35]....
        /*027c*/ 	.word	0x000004a0
        /*0280*/ 	.word	0x000000ff
        /*0284*/ 	.word	0x00036118
        /*0288*/ 	.short	0x0100
        /*028a*/ 	.byte	0x08
	.zero		1


	//   ....[36]....
        /*028c*/ 	.word	0x00000b50
        /*0290*/ 	.word	0x00000005
        /*0294*/ 	.word	0x00036000
        /*0298*/ 	.short	0x010a
        /*029a*/ 	.byte	0x3f
	.zero		1


	//   ....[37]....
        /*029c*/ 	.word	0x00000eb0
        /*02a0*/ 	.word	0x00000006
        /*02a4*/ 	.word	0x00036000
        /*02a8*/ 	.short	0x010a
        /*02aa*/ 	.byte	0x3f
	.zero		1


	//   ....[38]....
        /*02ac*/ 	.word	0x000010b0
        /*02b0*/ 	.word	0x000000ff
        /*02b4*/ 	.word	0x00000000
        /*02b8*/ 	.short	0x0101
        /*02ba*/ 	.byte	0x06
	.zero		1


	//   ....[39]....
        /*02bc*/ 	.word	0x000012a0
        /*02c0*/ 	.word	0x00000003
        /*02c4*/ 	.word	0x00000000
        /*02c8*/ 	.short	0x0101
        /*02ca*/ 	.byte	0x3f
	.zero		1


	//   ....[40]....
        /*02cc*/ 	.word	0x000060a0
        /*02d0*/ 	.word	0x0000000c
        /*02d4*/ 	.word	0x00036090
        /*02d8*/ 	.short	0x010a
        /*02da*/ 	.byte	0x3f
	.zero		1


	//   ....[41]....
        /*02dc*/ 	.word	0x00006750
        /*02e0*/ 	.word	0x00000004
        /*02e4*/ 	.word	0x00000000
        /*02e8*/ 	.short	0x010a
        /*02ea*/ 	.byte	0x3f
	.zero		1


	//   ....[42]....
        /*02ec*/ 	.word	0x00006800
        /*02f0*/ 	.word	0x00000002
        /*02f4*/ 	.word	0x00000000
        /*02f8*/ 	.short	0x010a
        /*02fa*/ 	.byte	0x3f
	.zero		1


	//   ....[43]....
        /*02fc*/ 	.word	0x000068b0
        /*0300*/ 	.word	0x00000002
        /*0304*/ 	.word	0x00000000
        /*0308*/ 	.short	0x010a
        /*030a*/ 	.byte	0x3f
	.zero		1


	//   ....[44]....
        /*030c*/ 	.word	0x00006960
        /*0310*/ 	.word	0x00000002
        /*0314*/ 	.word	0x00000000
        /*0318*/ 	.short	0x010a
        /*031a*/ 	.byte	0x3f
	.zero		1


	//   ....[45]....
        /*031c*/ 	.word	0x00006a10
        /*0320*/ 	.word	0x00000002
        /*0324*/ 	.word	0x00000000
        /*0328*/ 	.short	0x010a
        /*032a*/ 	.byte	0x3f
	.zero		1


	//   ....[46]....
        /*032c*/ 	.word	0x00006ac0
        /*0330*/ 	.word	0x00000002
        /*0334*/ 	.word	0x00000000
        /*0338*/ 	.short	0x010a
        /*033a*/ 	.byte	0x3f
	.zero		1


	//   ....[47]....
        /*033c*/ 	.word	0x00006b70
        /*0340*/ 	.word	0x00000002
        /*0344*/ 	.word	0x00000000
        /*0348*/ 	.short	0x010a
        /*034a*/ 	.byte	0x3f
	.zero		1


	//   ....[48]....
        /*034c*/ 	.word	0x00006c20
        /*0350*/ 	.word	0x00000002
        /*0354*/ 	.word	0x00000000
        /*0358*/ 	.short	0x010a
        /*035a*/ 	.byte	0x3f
	.zero		1


	//   ....[49]....
        /*035c*/ 	.word	0x00006cd0
        /*0360*/ 	.word	0x00000002
        /*0364*/ 	.word	0x00000000
        /*0368*/ 	.short	0x010a
        /*036a*/ 	.byte	0x3f
	.zero		1


	//   ....[50]....
        /*036c*/ 	.word	0x00006d80
        /*0370*/ 	.word	0x00000002
        /*0374*/ 	.word	0x00000000
        /*0378*/ 	.short	0x010a
        /*037a*/ 	.byte	0x3f
	.zero		1


	//   ....[51]....
        /*037c*/ 	.word	0x00006e30
        /*0380*/ 	.word	0x00000002
        /*0384*/ 	.word	0x00000000
        /*0388*/ 	.short	0x010a
        /*038a*/ 	.byte	0x3f
	.zero		1


	//   ....[52]....
        /*038c*/ 	.word	0x00006ee0
        /*0390*/ 	.word	0x00000002
        /*0394*/ 	.word	0x00000000
        /*0398*/ 	.short	0x010a
        /*039a*/ 	.byte	0x3f
	.zero		1


	//   ....[53]....
        /*039c*/ 	.word	0x00006f90
        /*03a0*/ 	.word	0x00000002
        /*03a4*/ 	.word	0x00000000
        /*03a8*/ 	.short	0x010a
        /*03aa*/ 	.byte	0x3f
	.zero		1


	//   ....[54]....
        /*03ac*/ 	.word	0x00007040
        /*03b0*/ 	.word	0x00000002
        /*03b4*/ 	.word	0x00000000
        /*03b8*/ 	.short	0x010a
        /*03ba*/ 	.byte	0x3f
	.zero		1


	//   ....[55]....
        /*03bc*/ 	.word	0x000070f0
        /*03c0*/ 	.word	0x00000002
        /*03c4*/ 	.word	0x00000000
        /*03c8*/ 	.short	0x010a
        /*03ca*/ 	.byte	0x3f
	.zero		1


	//   ....[56]....
        /*03cc*/ 	.word	0x000071a0
        /*03d0*/ 	.word	0x00000002
        /*03d4*/ 	.word	0x00000000
        /*03d8*/ 	.short	0x010a
        /*03da*/ 	.byte	0x3f
	.zero		1


	//   ....[57]....
        /*03dc*/ 	.word	0x00007250
        /*03e0*/ 	.word	0x00000002
        /*03e4*/ 	.word	0x00000000
        /*03e8*/ 	.short	0x010a
        /*03ea*/ 	.byte	0x3f
	.zero		1


	//   ....[58]....
        /*03ec*/ 	.word	0x00007300
        /*03f0*/ 	.word	0x00000003
        /*03f4*/ 	.word	0x00000000
        /*03f8*/ 	.short	0x010a
        /*03fa*/ 	.byte	0x3f
	.zero		1


	//----- nvinfo : EIATTR_NUM_MBARRIERS
	.align		4
.L_26:
        /*03fc*/ 	.byte	0x03, 0x38
        /*03fe*/ 	.short	0x0024


	//----- nvinfo : EIATTR_EXIT_INSTR_OFFSETS
	.align		4
        /*0400*/ 	.byte	0x04, 0x1c
        /*0402*/ 	.short	(.L_28 - .L_27)


	//   ....[0]....
.L_27:
        /*0404*/ 	.word	0x00000880


	//   ....[1]....
        /*0408*/ 	.word	0x000013f0


	//   ....[2]....
        /*040c*/ 	.word	0x000047c0


	//   ....[3]....
        /*0410*/ 	.word	0x000047f0


	//   ....[4]....
        /*0414*/ 	.word	0x00005e50


	//   ....[5]....
        /*0418*/ 	.word	0x00005e80


	//   ....[6]....
        /*041c*/ 	.word	0x00005ea0


	//   ....[7]....
        /*0420*/ 	.word	0x00006640


	//   ....[8]....
        /*0424*/ 	.word	0x00007330


	//----- nvinfo : EIATTR_MAX_THREADS
	.align		4
.L_28:
        /*0428*/ 	.byte	0x04, 0x05
        /*042a*/ 	.short	(.L_30 - .L_29)
.L_29:
        /*042c*/ 	.word	0x00000100
        /*0430*/ 	.word	0x00000001
        /*0434*/ 	.word	0x00000001


	//----- nvinfo : EIATTR_CRS_STACK_SIZE
	.align		4
.L_30:
        /*0438*/ 	.byte	0x04, 0x1e
        /*043a*/ 	.short	(.L_32 - .L_31)
.L_31:
        /*043c*/ 	.word	0x00000000


	//----- nvinfo : EIATTR_CBANK_PARAM_SIZE
	.align		4
.L_32:
        /*0440*/ 	.byte	0x03, 0x19
        /*0442*/ 	.short	0x03f0


	//----- nvinfo : EIATTR_PARAM_CBANK
	.align		4
        /*0444*/ 	.byte	0x04, 0x0a
        /*0446*/ 	.short	(.L_34 - .L_33)
	.align		4
.L_33:
        /*0448*/ 	.word	index@(.nv.constant0._ZN7cutlass13device_kernelINS_4conv6kernel13ConvUniversalINS1_16ConvProblemShapeILNS1_8OperatorE1ELi2EEENS1_10collective14CollectiveConvINS1_46MainloopSm90TmaGmmaWarpSpecializedImplicitGemmILS5_1ELi18ELi2EN4cute5tupleIJNSA_1CILi1EEESD_SD_EEENS1_36KernelImplicitTmaWarpSpecializedSm90ELi1EEENSB_IJNSC_ILi128EEENSC_ILi64EEENSB_IJNSC_ILi32EEEEEEEEENS_6half_tESM_NSA_8TiledMMAINSA_8MMA_AtomIJNSA_4SM904GMMA25MMA_64x64x16_F32F16F16_SSILNSQ_5MajorE0ELSS_1ELNSQ_7ScaleInE1ELST_1EEEEEENSA_6LayoutISE_NSB_IJNSC_ILi0EEESX_SX_EEEEENSB_IJNSA_10UnderscoreES10_S10_EEEEENS7_6detail26Sm90ImplicitGemmTileTraitsINSA_20SM90_TMA_LOAD_IM2COLENSA_14ComposedLayoutINSA_7SwizzleILi2ELi4ELi3EEENSA_18smem_ptr_flag_bitsILi16EEENSW_INSB_IJNSB_IJNSC_ILi8EEENSC_ILi16EEEEEENSB_IJSJ_SD_EEENSB_IJSD_NSC_ILi18EEEEEEEEENSB_IJNSB_IJSJ_NSC_ILi256EEEEEENSB_IJSD_SX_EEENSB_IJSX_NSC_ILi4096EEEEEEEEEEEEEvEENS14_INSA_13SM90_TMA_LOADENS16_INS17_ILi3ELi4ELi3EEES1A_NSW_INSB_IJNSB_IJSI_SD_EEENSB_IJS1B_NSC_ILi4EEEEEES1G_EEENSB_IJS1K_NSB_IJSI_NSC_ILi512EEEEEENSB_IJSX_NSC_ILi2048EEEEEEEEEEEEEvEEEENS_8epilogue10collective6detail29Sm90TmaWarpSpecializedAdapterINS27_15DefaultEpilogueISM_NSB_IJNSB_IJlllEEESD_SX_EEES2C_NS26_6thread17LinearCombinationISM_Li1EffLNS2D_9ScaleType4KindE0ELNS_15FloatRoundStyleE2ESM_EENS_4gemm15EpilogueDefaultEEEEEvvEEEEvNT_6ParamsE)
        /*044c*/ 	.short	0x0210
        /*044e*/ 	.short	0x03f0


	//----- nvinfo : EIATTR_SW_WAR
	.align		4
.L_34:
        /*0450*/ 	.byte	0x04, 0x36
        /*0452*/ 	.short	(.L_36 - .L_35)
.L_35:
        /*0454*/ 	.word	0x00000008
.L_36:


//--------------------- .nv.callgraph             --------------------------
	.section	.nv.callgraph,"",@"SHT_CUDA_CALLGRAPH"
	.align	4
	.sectionentsize	8
	.align		4
        /*0000*/ 	.word	0x00000000
	.align		4
        /*0004*/ 	.word	0xffffffff
	.align		4
        /*0008*/ 	.word	0x00000000
	.align		4
        /*000c*/ 	.word	0xfffffffe
	.align		4
        /*0010*/ 	.word	0x00000000
	.align		4
        /*0014*/ 	.word	0xfffffffd
	.align		4
        /*0018*/ 	.word	0x00000000
	.align		4
        /*001c*/ 	.word	0xfffffffc


//--------------------- .nv.constant4             --------------------------
	.section	.nv.constant4,"a",@progbits
	.align	8
	.align		8
.nv.constant4:
        /*0000*/ 	.dword	_ZN39_INTERNAL_a5c91620_4_k_cu_789cb6b5_27164cuda3std3__45__cpo5beginE
	.align		8
        /*0008*/ 	.dword	_ZN39_INTERNAL_a5c91620_4_k_cu_789cb6b5_27164cuda3std3__45__cpo3endE
	.align		8
        /*0010*/ 	.dword	_ZN39_INTERNAL_a5c91620_4_k_cu_789cb6b5_27164cuda3std3__45__cpo6cbeginE
	.align		8
        /*0018*/ 	.dword	_ZN39_INTERNAL_a5c91620_4_k_cu_789cb6b5_27164cuda3std3__45__cpo4cendE
	.align		8
        /*0020*/ 	.dword	_ZN39_INTERNAL_a5c91620_4_k_cu_789cb6b5_27164cuda3std3__441_GLOBAL__N__a5c91620_4_k_cu_789cb6b5_27166ignoreE
	.align		8
        /*0028*/ 	.dword	_ZN39_INTERNAL_a5c91620_4_k_cu_789cb6b5_27164cuda3std3__419piecewise_constructE
	.align		8
        /*0030*/ 	.dword	_ZN39_INTERNAL_a5c91620_4_k_cu_789cb6b5_27164cuda3std3__48in_placeE
	.align		8
        /*0038*/ 	.dword	_ZN39_INTERNAL_a5c91620_4_k_cu_789cb6b5_27164cuda3std6ranges3__45__cpo4swapE
	.align		8
        /*0040*/ 	.dword	_ZN39_INTERNAL_a5c91620_4_k_cu_789cb6b5_27164cuda3std6ranges3__45__cpo9iter_moveE
	.align		8
        /*0048*/ 	.dword	_ZN39_INTERNAL_a5c91620_4_k_cu_789cb6b5_27164cute7productE
	.align		8
        /*0050*/ 	.dword	_ZN39_INTERNAL_a5c91620_4_k_cu_789cb6b5_27164cute1_E


//--------------------- .text._ZN7cutlass13device_kernelINS_4conv6kernel13ConvUniversalINS1_16ConvProblemShapeILNS1_8OperatorE1ELi2EEENS1_10collective14CollectiveConvINS1_46MainloopSm90TmaGmmaWarpSpecializedImplicitGemmILS5_1ELi18ELi2EN4cute5tupleIJNSA_1CILi1EEESD_SD_EEENS1_36KernelImplicitTmaWarpSpecializedSm90ELi1EEENSB_IJNSC_ILi128EEENSC_ILi64EEENSB_IJNSC_ILi32EEEEEEEEENS_6half_tESM_NSA_8TiledMMAINSA_8MMA_AtomIJNSA_4SM904GMMA25MMA_64x64x16_F32F16F16_SSILNSQ_5MajorE0ELSS_1ELNSQ_7ScaleInE1ELST_1EEEEEENSA_6LayoutISE_NSB_IJNSC_ILi0EEESX_SX_EEEEENSB_IJNSA_10UnderscoreES10_S10_EEEEENS7_6detail26Sm90ImplicitGemmTileTraitsINSA_20SM90_TMA_LOAD_IM2COLENSA_14ComposedLayoutINSA_7SwizzleILi2ELi4ELi3EEENSA_18smem_ptr_flag_bitsILi16EEENSW_INSB_IJNSB_IJNSC_ILi8EEENSC_ILi16EEEEEENSB_IJSJ_SD_EEENSB_IJSD_NSC_ILi18EEEEEEEEENSB_IJNSB_IJSJ_NSC_ILi256EEEEEENSB_IJSD_SX_EEENSB_IJSX_NSC_ILi4096EEEEEEEEEEEEEvEENS14_INSA_13SM90_TMA_LOADENS16_INS17_ILi3ELi4ELi3EEES1A_NSW_INSB_IJNSB_IJSI_SD_EEENSB_IJS1B_NSC_ILi4EEEEEES1G_EEENSB_IJS1K_NSB_IJSI_NSC_ILi512EEEEEENSB_IJSX_NSC_ILi2048EEEEEEEEEEEEEvEEEENS_8epilogue10collective6detail29Sm90TmaWarpSpecializedAdapterINS27_15DefaultEpilogueISM_NSB_IJNSB_IJlllEEESD_SX_EEES2C_NS26_6thread17LinearCombinationISM_Li1EffLNS2D_9ScaleType4KindE0ELNS_15FloatRoundStyleE2ESM_EENS_4gemm15EpilogueDefaultEEEEEvvEEEEvNT_6ParamsE --------------------------
	.section	.text._ZN7cutlass13device_kernelINS_4conv6kernel13ConvUniversalINS1_16ConvProblemShapeILNS1_8OperatorE1ELi2EEENS1_10collective14CollectiveConvINS1_46MainloopSm90TmaGmmaWarpSpecializedImplicitGemmILS5_1ELi18ELi2EN4cute5tupleIJNSA_1CILi1EEESD_SD_EEENS1_36KernelImplicitTmaWarpSpecializedSm90ELi1EEENSB_IJNSC_ILi128EEENSC_ILi64EEENSB_IJNSC_ILi32EEEEEEEEENS_6half_tESM_NSA_8TiledMMAINSA_8MMA_AtomIJNSA_4SM904GMMA25MMA_64x64x16_F32F16F16_SSILNSQ_5MajorE0ELSS_1ELNSQ_7ScaleInE1ELST_1EEEEEENSA_6LayoutISE_NSB_IJNSC_ILi0EEESX_SX_EEEEENSB_IJNSA_10UnderscoreES10_S10_EEEEENS7_6detail26Sm90ImplicitGemmTileTraitsINSA_20SM90_TMA_LOAD_IM2COLENSA_14ComposedLayoutINSA_7SwizzleILi2ELi4ELi3EEENSA_18smem_ptr_flag_bitsILi16EEENSW_INSB_IJNSB_IJNSC_ILi8EEENSC_ILi16EEEEEENSB_IJSJ_SD_EEENSB_IJSD_NSC_ILi18EEEEEEEEENSB_IJNSB_IJSJ_NSC_ILi256EEEEEENSB_IJSD_SX_EEENSB_IJSX_NSC_ILi4096EEEEEEEEEEEEEvEENS14_INSA_13SM90_TMA_LOADENS16_INS17_ILi3ELi4ELi3EEES1A_NSW_INSB_IJNSB_IJSI_SD_EEENSB_IJS1B_NSC_ILi4EEEEEES1G_EEENSB_IJS1K_NSB_IJSI_NSC_ILi512EEEEEENSB_IJSX_NSC_ILi2048EEEEEEEEEEEEEvEEEENS_8epilogue10collective6detail29Sm90TmaWarpSpecializedAdapterINS27_15DefaultEpilogueISM_NSB_IJNSB_IJlllEEESD_SX_EEES2C_NS26_6thread17LinearCombinationISM_Li1EffLNS2D_9ScaleType4KindE0ELNS_15FloatRoundStyleE2ESM_EENS_4gemm15EpilogueDefaultEEEEEvvEEEEvNT_6ParamsE,"ax",@progbits
	.align	128
.text._ZN7cutlass13device_kernelINS_4conv6kernel13ConvUniversalINS1_16ConvProblemShapeILNS1_8OperatorE1ELi2EEENS1_10collective14CollectiveConvINS1_46MainloopSm90TmaGmmaWarpSpecializedImplicitGemmILS5_1ELi18ELi2EN4cute5tupleIJNSA_1CILi1EEESD_SD_EEENS1_36KernelImplicitTmaWarpSpecializedSm90ELi1EEENSB_IJNSC_ILi128EEENSC_ILi64EEENSB_IJNSC_ILi32EEEEEEEEENS_6half_tESM_NSA_8TiledMMAINSA_8MMA_AtomIJNSA_4SM904GMMA25MMA_64x64x16_F32F16F16_SSILNSQ_5MajorE0ELSS_1ELNSQ_7ScaleInE1ELST_1EEEEEENSA_6LayoutISE_NSB_IJNSC_ILi0EEESX_SX_EEEEENSB_IJNSA_10UnderscoreES10_S10_EEEEENS7_6detail26Sm90ImplicitGemmTileTraitsINSA_20SM90_TMA_LOAD_IM2COLENSA_14ComposedLayoutINSA_7SwizzleILi2ELi4ELi3EEENSA_18smem_ptr_flag_bitsILi16EEENSW_INSB_IJNSB_IJNSC_ILi8EEENSC_ILi16EEEEEENSB_IJSJ_SD_EEENSB_IJSD_NSC_ILi18EEEEEEEEENSB_IJNSB_IJSJ_NSC_ILi256EEEEEENSB_IJSD_SX_EEENSB_IJSX_NSC_ILi4096EEEEEEEEEEEEEvEENS14_INSA_13SM90_TMA_LOADENS16_INS17_ILi3ELi4ELi3EEES1A_NSW_INSB_IJNSB_IJSI_SD_EEENSB_IJS1B_NSC_ILi4EEEEEES1G_EEENSB_IJS1K_NSB_IJSI_NSC_ILi512EEEEEENSB_IJSX_NSC_ILi2048EEEEEEEEEEEEEvEEEENS_8epilogue10collective6detail29Sm90TmaWarpSpecializedAdapterINS27_15DefaultEpilogueISM_NSB_IJNSB_IJlllEEESD_SX_EEES2C_NS26_6thread17LinearCombinationISM_Li1EffLNS2D_9ScaleType4KindE0ELNS_15FloatRoundStyleE2ESM_EENS_4gemm15EpilogueDefaultEEEEEvvEEEEvNT_6ParamsE:
        .type           _ZN7cutlass13device_kernelINS_4conv6kernel13ConvUniversalINS1_16ConvProblemShapeILNS1_8OperatorE1ELi2EEENS1_10collective14CollectiveConvINS1_46MainloopSm90TmaGmmaWarpSpecializedImplicitGemmILS5_1ELi18ELi2EN4cute5tupleIJNSA_1CILi1EEESD_SD_EEENS1_36KernelImplicitTmaWarpSpecializedSm90ELi1EEENSB_IJNSC_ILi128EEENSC_ILi64EEENSB_IJNSC_ILi32EEEEEEEEENS_6half_tESM_NSA_8TiledMMAINSA_8MMA_AtomIJNSA_4SM904GMMA25MMA_64x64x16_F32F16F16_SSILNSQ_5MajorE0ELSS_1ELNSQ_7ScaleInE1ELST_1EEEEEENSA_6LayoutISE_NSB_IJNSC_ILi0EEESX_SX_EEEEENSB_IJNSA_10UnderscoreES10_S10_EEEEENS7_6detail26Sm90ImplicitGemmTileTraitsINSA_20SM90_TMA_LOAD_IM2COLENSA_14ComposedLayoutINSA_7SwizzleILi2ELi4ELi3EEENSA_18smem_ptr_flag_bitsILi16EEENSW_INSB_IJNSB_IJNSC_ILi8EEENSC_ILi16EEEEEENSB_IJSJ_SD_EEENSB_IJSD_NSC_ILi18EEEEEEEEENSB_IJNSB_IJSJ_NSC_ILi256EEEEEENSB_IJSD_SX_EEENSB_IJSX_NSC_ILi4096EEEEEEEEEEEEEvEENS14_INSA_13SM90_TMA_LOADENS16_INS17_ILi3ELi4ELi3EEES1A_NSW_INSB_IJNSB_IJSI_SD_EEENSB_IJS1B_NSC_ILi4EEEEEES1G_EEENSB_IJS1K_NSB_IJSI_NSC_ILi512EEEEEENSB_IJSX_NSC_ILi2048EEEEEEEEEEEEEvEEEENS_8epilogue10collective6detail29Sm90TmaWarpSpecializedAdapterINS27_15DefaultEpilogueISM_NSB_IJNSB_IJlllEEESD_SX_EEES2C_NS26_6thread17LinearCombinationISM_Li1EffLNS2D_9ScaleType4KindE0ELNS_15FloatRoundStyleE2ESM_EENS_4gemm15EpilogueDefaultEEEEEvvEEEEvNT_6ParamsE,@function
        .size           _ZN7cutlass13device_kernelINS_4conv6kernel13ConvUniversalINS1_16ConvProblemShapeILNS1_8OperatorE1ELi2EEENS1_10collective14CollectiveConvINS1_46MainloopSm90TmaGmmaWarpSpecializedImplicitGemmILS5_1ELi18ELi2EN4cute5tupleIJNSA_1CILi1EEESD_SD_EEENS1_36KernelImplicitTmaWarpSpecializedSm90ELi1EEENSB_IJNSC_ILi128EEENSC_ILi64EEENSB_IJNSC_ILi32EEEEEEEEENS_6half_tESM_NSA_8TiledMMAINSA_8MMA_AtomIJNSA_4SM904GMMA25MMA_64x64x16_F32F16F16_SSILNSQ_5MajorE0ELSS_1ELNSQ_7ScaleInE1ELST_1EEEEEENSA_6LayoutISE_NSB_IJNSC_ILi0EEESX_SX_EEEEENSB_IJNSA_10UnderscoreES10_S10_EEEEENS7_6detail26Sm90ImplicitGemmTileTraitsINSA_20SM90_TMA_LOAD_IM2COLENSA_14ComposedLayoutINSA_7SwizzleILi2ELi4ELi3EEENSA_18smem_ptr_flag_bitsILi16EEENSW_INSB_IJNSB_IJNSC_ILi8EEENSC_ILi16EEEEEENSB_IJSJ_SD_EEENSB_IJSD_NSC_ILi18EEEEEEEEENSB_IJNSB_IJSJ_NSC_ILi256EEEEEENSB_IJSD_SX_EEENSB_IJSX_NSC_ILi4096EEEEEEEEEEEEEvEENS14_INSA_13SM90_TMA_LOADENS16_INS17_ILi3ELi4ELi3EEES1A_NSW_INSB_IJNSB_IJSI_SD_EEENSB_IJS1B_NSC_ILi4EEEEEES1G_EEENSB_IJS1K_NSB_IJSI_NSC_ILi512EEEEEENSB_IJSX_NSC_ILi2048EEEEEEEEEEEEEvEEEENS_8epilogue10collective6detail29Sm90TmaWarpSpecializedAdapterINS27_15DefaultEpilogueISM_NSB_IJNSB_IJlllEEESD_SX_EEES2C_NS26_6thread17LinearCombinationISM_Li1EffLNS2D_9ScaleType4KindE0ELNS_15FloatRoundStyleE2ESM_EENS_4gemm15EpilogueDefaultEEEEEvvEEEEvNT_6ParamsE,(.L_x_170 - _ZN7cutlass13device_kernelINS_4conv6kernel13ConvUniversalINS1_16ConvProblemShapeILNS1_8OperatorE1ELi2EEENS1_10collective14CollectiveConvINS1_46MainloopSm90TmaGmmaWarpSpecializedImplicitGemmILS5_1ELi18ELi2EN4cute5tupleIJNSA_1CILi1EEESD_SD_EEENS1_36KernelImplicitTmaWarpSpecializedSm90ELi1EEENSB_IJNSC_ILi128EEENSC_ILi64EEENSB_IJNSC_ILi32EEEEEEEEENS_6half_tESM_NSA_8TiledMMAINSA_8MMA_AtomIJNSA_4SM904GMMA25MMA_64x64x16_F32F16F16_SSILNSQ_5MajorE0ELSS_1ELNSQ_7ScaleInE1ELST_1EEEEEENSA_6LayoutISE_NSB_IJNSC_ILi0EEESX_SX_EEEEENSB_IJNSA_10UnderscoreES10_S10_EEEEENS7_6detail26Sm90ImplicitGemmTileTraitsINSA_20SM90_TMA_LOAD_IM2COLENSA_14ComposedLayoutINSA_7SwizzleILi2ELi4ELi3EEENSA_18smem_ptr_flag_bitsILi16EEENSW_INSB_IJNSB_IJNSC_ILi8EEENSC_ILi16EEEEEENSB_IJSJ_SD_EEENSB_IJSD_NSC_ILi18EEEEEEEEENSB_IJNSB_IJSJ_NSC_ILi256EEEEEENSB_IJSD_SX_EEENSB_IJSX_NSC_ILi4096EEEEEEEEEEEEEvEENS14_INSA_13SM90_TMA_LOADENS16_INS17_ILi3ELi4ELi3EEES1A_NSW_INSB_IJNSB_IJSI_SD_EEENSB_IJS1B_NSC_ILi4EEEEEES1G_EEENSB_IJS1K_NSB_IJSI_NSC_ILi512EEEEEENSB_IJSX_NSC_ILi2048EEEEEEEEEEEEEvEEEENS_8epilogue10collective6detail29Sm90TmaWarpSpecializedAdapterINS27_15DefaultEpilogueISM_NSB_IJNSB_IJlllEEESD_SX_EEES2C_NS26_6thread17LinearCombinationISM_Li1EffLNS2D_9ScaleType4KindE0ELNS_15FloatRoundStyleE2ESM_EENS_4gemm15EpilogueDefaultEEEEEvvEEEEvNT_6ParamsE)
        .other          _ZN7cutlass13device_kernelINS_4conv6kernel13ConvUniversalINS1_16ConvProblemShapeILNS1_8OperatorE1ELi2EEENS1_10collective14CollectiveConvINS1_46MainloopSm90TmaGmmaWarpSpecializedImplicitGemmILS5_1ELi18ELi2EN4cute5tupleIJNSA_1CILi1EEESD_SD_EEENS1_36KernelImplicitTmaWarpSpecializedSm90ELi1EEENSB_IJNSC_ILi128EEENSC_ILi64EEENSB_IJNSC_ILi32EEEEEEEEENS_6half_tESM_NSA_8TiledMMAINSA_8MMA_AtomIJNSA_4SM904GMMA25MMA_64x64x16_F32F16F16_SSILNSQ_5MajorE0ELSS_1ELNSQ_7ScaleInE1ELST_1EEEEEENSA_6LayoutISE_NSB_IJNSC_ILi0EEESX_SX_EEEEENSB_IJNSA_10UnderscoreES10_S10_EEEEENS7_6detail26Sm90ImplicitGemmTileTraitsINSA_20SM90_TMA_LOAD_IM2COLENSA_14ComposedLayoutINSA_7SwizzleILi2ELi4ELi3EEENSA_18smem_ptr_flag_bitsILi16EEENSW_INSB_IJNSB_IJNSC_ILi8EEENSC_ILi16EEEEEENSB_IJSJ_SD_EEENSB_IJSD_NSC_ILi18EEEEEEEEENSB_IJNSB_IJSJ_NSC_ILi256EEEEEENSB_IJSD_SX_EEENSB_IJSX_NSC_ILi4096EEEEEEEEEEEEEvEENS14_INSA_13SM90_TMA_LOADENS16_INS17_ILi3ELi4ELi3EEES1A_NSW_INSB_IJNSB_IJSI_SD_EEENSB_IJS1B_NSC_ILi4EEEEEES1G_EEENSB_IJS1K_NSB_IJSI_NSC_ILi512EEEEEENSB_IJSX_NSC_ILi2048EEEEEEEEEEEEEvEEEENS_8epilogue10collective6detail29Sm90TmaWarpSpecializedAdapterINS27_15DefaultEpilogueISM_NSB_IJNSB_IJlllEEESD_SX_EEES2C_NS26_6thread17LinearCombinationISM_Li1EffLNS2D_9ScaleType4KindE0ELNS_15FloatRoundStyleE2ESM_EENS_4gemm15EpilogueDefaultEEEEEvvEEEEvNT_6ParamsE,@"STO_CUDA_ENTRY STV_DEFAULT"
_ZN7cutlass13device_kernelINS_4conv6kernel13ConvUniversalINS1_16ConvProblemShapeILNS1_8OperatorE1ELi2EEENS1_10collective14CollectiveConvINS1_46MainloopSm90TmaGmmaWarpSpecializedImplicitGemmILS5_1ELi18ELi2EN4cute5tupleIJNSA_1CILi1EEESD_SD_EEENS1_36KernelImplicitTmaWarpSpecializedSm90ELi1EEENSB_IJNSC_ILi128EEENSC_ILi64EEENSB_IJNSC_ILi32EEEEEEEEENS_6half_tESM_NSA_8TiledMMAINSA_8MMA_AtomIJNSA_4SM904GMMA25MMA_64x64x16_F32F16F16_SSILNSQ_5MajorE0ELSS_1ELNSQ_7ScaleInE1ELST_1EEEEEENSA_6LayoutISE_NSB_IJNSC_ILi0EEESX_SX_EEEEENSB_IJNSA_10UnderscoreES10_S10_EEEEENS7_6detail26Sm90ImplicitGemmTileTraitsINSA_20SM90_TMA_LOAD_IM2COLENSA_14ComposedLayoutINSA_7SwizzleILi2ELi4ELi3EEENSA_18smem_ptr_flag_bitsILi16EEENSW_INSB_IJNSB_IJNSC_ILi8EEENSC_ILi16EEEEEENSB_IJSJ_SD_EEENSB_IJSD_NSC_ILi18EEEEEEEEENSB_IJNSB_IJSJ_NSC_ILi256EEEEEENSB_IJSD_SX_EEENSB_IJSX_NSC_ILi4096EEEEEEEEEEEEEvEENS14_INSA_13SM90_TMA_LOADENS16_INS17_ILi3ELi4ELi3EEES1A_NSW_INSB_IJNSB_IJSI_SD_EEENSB_IJS1B_NSC_ILi4EEEEEES1G_EEENSB_IJS1K_NSB_IJSI_NSC_ILi512EEEEEENSB_IJSX_NSC_ILi2048EEEEEEEEEEEEEvEEEENS_8epilogue10collective6detail29Sm90TmaWarpSpecializedAdapterINS27_15DefaultEpilogueISM_NSB_IJNSB_IJlllEEESD_SX_EEES2C_NS26_6thread17LinearCombinationISM_Li1EffLNS2D_9ScaleType4KindE0ELNS_15FloatRoundStyleE2ESM_EENS_4gemm15EpilogueDefaultEEEEEvvEEEEvNT_6ParamsE:
[----:B------:R-:W-:Y:S01]  /*0000*/  LDC R1, c[0x0][0x28] ;  /* 0x00000a00ff017b82 */ /* 0x000fe20000000800 */
[----:B------:R-:W0:Y:S01]  /*0010*/  S2R R8, SR_TID.X ;  /* 0x0000000000087919 */ /* 0x000e220000002100 */
[----:B------:R-:W-:Y:S01]  /*0020*/  ELECT P0, URZ, PT ;  /* 0x00000000003f782f */ /* 0x000fe20003800000 */
[----:B------:R-:W-:Y:S01]  /*0030*/  BSSY B0, `(.L_x_0) ;  /* 0x000000f000007945 */ /* 0x000fe20003800000 */
[--C-:B0-----:R-:W-:Y:S02]  /*0040*/  SHF.R.U32.HI R0, RZ, 0x5, R8.reuse ;  /* 0x00000005ff007819 */ /* 0x101fe40000011608 */
[----:B------:R-:W-:-:S03]  /*0050*/  SHF.R.U32.HI R3, RZ, 0x7, R8 ;  /* 0x00000007ff037819 */ /* 0x000fc60000011608 */
[----:B------:R-:W0:Y:S04]  /*0060*/  SHFL.IDX PT, R2, R0, RZ, 0x1f ;  /* 0x00001fff00027589 */ /* 0x000e2800000e0000 */
[----:B------:R1:W2:Y:S01]  /*0070*/  SHFL.IDX PT, R7, R3, RZ, 0x1f ;  /* 0x00001fff03077589 */ /* 0x0002a200000e0000 */
[----:B0-----:R-:W-:-:S13]  /*0080*/  ISETP.NE.OR P0, PT, R2, RZ, !P0 ;  /* 0x000000ff0200720c */ /* 0x001fda0004705670 */
[----:B-12---:R-:W-:Y:S05]  /*0090*/  @P0 BRA `(.L_x_1) ;  /* 0x0000000000200947 */ /* 0x006fea0003800000 */
[----:B------:R-:W-:Y:S02]  /*00a0*/  ULDC.64 UR4, c[0x0][0x198] ;  /* 0x0000660000047ab9 */ /* 0x000fe40000000a00 */
[----:B------:R-:W-:Y:S02]  /*00b0*/  UIADD3 UR6, UP0, UR4, 0xf0, URZ ;  /* 0x000000f004067890 */ /* 0x000fe4000ff1e03f */
[----:B------:R-:W-:Y:S02]  /*00c0*/  UIADD3 UR4, UP1, UR4, 0x1f0, URZ ;  /* 0x000001f004047890 */ /* 0x000fe4000ff3e03f */
[----:B------:R-:W-:Y:S02]  /*00d0*/  UIADD3.X UR7, URZ, UR5, URZ, UP0, !UPT ;  /* 0x000000053f077290 */ /* 0x000fe400087fe43f */
[----:B------:R-:W-:-:S07]  /*00e0*/  UIADD3.X UR5, URZ, UR5, URZ, UP1, !UPT ;  /* 0x000000053f057290 */ /* 0x000fce0008ffe43f */
[----:B------:R0:W-:Y:S02]  /*00f0*/  UTMACCTL.PF [UR6] ;  /* 0x00000000060079b9 */ /* 0x0001e40008040000 */
[----:B------:R0:W-:Y:S02]  /*0100*/  UTMACCTL.PF [UR4] ;  /* 0x00000000040079b9 */ /* 0x0001e40008040000 */
[----:B0-----:R-:W-:Y:S01]  /*0110*/  NOP ;  /* 0x0000000000007918 */ /* 0x001fe20000000000 */
.L_x_1:
[----:B------:R-:W-:Y:S05]  /*0120*/  BSYNC B0 ;  /* 0x0000000000007941 */ /* 0x000fea0003800000 */
.L_x_0:
[----:B------:R-:W0:Y:S01]  /*0130*/  SHFL.IDX PT, R0, R0, RZ, 0x1f ;  /* 0x00001fff00007589 */ /* 0x000e2200000e0000 */
[----:B------:R-:W-:-:S04]  /*0140*/  SHF.R.S32.HI R3, RZ, 0x1f, R2 ;  /* 0x0000001fff037819 */ /* 0x000fc80000011402 */
[----:B------:R-:W-:Y:S02]  /*0150*/  LEA.HI R3, R3, R2, RZ, 0x2 ;  /* 0x0000000203037211 */ /* 0x000fe400078f10ff */
[----:B0-----:R-:W-:-:S13]  /*0160*/  ISETP.NE.AND P0, PT, R0, RZ, PT ;  /* 0x000000ff0000720c */ /* 0x001fda0003f05270 */
[----:B------:R-:W-:Y:S05]  /*0170*/  @P0 BRA `(.L_x_2) ;  /* 0x0000000000d40947 */ /* 0x000fea0003800000 */
[----:B------:R-:W-:Y:S01]  /*0180*/  ELECT P0, URZ, PT ;  /* 0x00000000003f782f */ /* 0x000fe20003800000 */
[----:B------:R-:W-:-:S12]  /*0190*/  BSSY B0, `(.L_x_2) ;  /* 0x0000033000007945 */ /* 0x000fd80003800000 */
[----:B------:R-:W-:Y:S05]  /*01a0*/  @!P0 BRA `(.L_x_3) ;  /* 0x0000000000c48947 */ /* 0x000fea0003800000 */
[----:B------:R-:W0:Y:S01]  /*01b0*/  S2UR UR8, SR_CgaCtaId ;  /* 0x00000000000879c3 */ /* 0x000e220000008800 */
[----:B------:R-:W-:Y:S01]  /*01c0*/  UMOV UR4, 0x400 ;  /* 0x0000040000047882 */ /* 0x000fe20000000000 */
[----:B------:R-:W-:Y:S01]  /*01d0*/  UMOV UR5, 0x1 ;  /* 0x0000000100057882 */ /* 0x000fe20000000000 */
[----:B------:R-:W-:Y:S02]  /*01e0*/  UMOV UR6, 0x80 ;  /* 0x0000008000067882 */ /* 0x000fe40000000000 */
[----:B------:R-:W-:-:S04]  /*01f0*/  UIADD3 UR6, -UR6, 0x100000, URZ ;  /* 0x0010000006067890 */ /* 0x000fc8000fffe13f */
[----:B------:R-:W-:Y:S02]  /*0200*/  USHF.L.U32 UR7, UR6, 0xb, URZ ;  /* 0x0000000b06077899 */ /* 0x000fe4000800063f */
[----:B------:R-:W-:Y:S02]  /*0210*/  USHF.L.U32 UR6, UR6, 0x1, URZ ;  /* 0x0000000106067899 */ /* 0x000fe4000800063f */
[----:B0-----:R-:W-:Y:S02]  /*0220*/  ULEA UR8, UR8, UR4, 0x18 ;  /* 0x0000000408087291 */ /* 0x001fe4000f8ec03f */
[----:B------:R-:W-:-:S04]  /*0230*/  UIADD3 UR4, -UR5, 0x100000, URZ ;  /* 0x0010000005047890 */ /* 0x000fc8000fffe13f */
[----:B------:R-:W-:Y:S02]  /*0240*/  USHF.L.U32 UR5, UR4, 0xb, URZ ;  /* 0x0000000b04057899 */ /* 0x000fe4000800063f */
[----:B------:R-:W-:Y:S01]  /*0250*/  USHF.L.U32 UR4, UR4, 0x1, URZ ;  /* 0x0000000104047899 */ /* 0x000fe2000800063f */
[----:B------:R-:W0:Y:S11]  /*0260*/  FENCE.VIEW.ASYNC.S ;  /* 0x00000000000073c6 */ /* 0x000e360000000000 */
[----:B0-----:R0:W1:Y:S01]  /*0270*/  SYNCS.EXCH.64 URZ, [UR8+0x36000], UR4 ;  /* 0x03600004083f75b2 */ /* 0x0010620008000100 */
[----:B------:R0:W2:Y:S01]  /*0280*/  SYNCS.EXCH.64 URZ, [UR8+0x36090], UR6 ;  /* 0x03609006083f75b2 */ /* 0x0000a20008000100 */
[----:B------:R0:W3:Y:S01]  /*0290*/  SYNCS.EXCH.64 URZ, [UR8+0x36008], UR4 ;  /* 0x03600804083f75b2 */ /* 0x0000e20008000100 */
[----:B------:R0:W4:Y:S01]  /*02a0*/  SYNCS.EXCH.64 URZ, [UR8+0x36098], UR6 ;  /* 0x03609806083f75b2 */ /* 0x0001220008000100 */
[----:B------:R0:W0:Y:S01]  /*02b0*/  SYNCS.EXCH.64 URZ, [UR8+0x36010], UR4 ;  /* 0x03601004083f75b2 */ /* 0x0000220008000100 */
        /* <DEDUP_REMOVED lines=31> */
[----:B-1234-:R-:W-:Y:S01]  /*04b0*/  NOP ;  /* 0x0000000000007918 */ /* 0x01efe20000000000 */
.L_x_3:
[----:B0-----:R-:W-:Y:S05]  /*04c0*/  BSYNC B0 ;  /* 0x0000000000007941 */ /* 0x001fea0003800000 */
.L_x_2:
[----:B------:R-:W-:Y:S01]  /*04d0*/  ULDC.64 UR4, c[0x0][0x598] ;  /* 0x0001660000047ab9 */ /* 0x000fe20000000a00 */
[----:B------:R-:W-:Y:S01]  /*04e0*/  LOP3.LUT R3, R3, 0xfffffffc, RZ, 0xc0, !PT ;  /* 0xfffffffc03037812 */ /* 0x000fe200078ec0ff */
[----:B------:R-:W-:Y:S01]  /*04f0*/  NOP ;  /* 0x0000000000007918 */ /* 0x000fe20000000000 */
[----:B------:R-:W-:Y:S01]  /*0500*/  ISETP.NE.U32.AND P0, PT, RZ, UR4, PT ;  /* 0x00000004ff007c0c */ /* 0x000fe2000bf05070 */
[----:B------:R-:W-:Y:S01]  /*0510*/  NOP ;  /* 0x0000000000007918 */ /* 0x000fe20000000000 */
[----:B------:R-:W-:Y:S01]  /*0520*/  BAR.SYNC.DEFER_BLOCKING 0x0 ;  /* 0x0000000000007b1d */ /* 0x000fe20000010000 */
[----:B------:R-:W-:Y:S01]  /*0530*/  IMAD.IADD R6, R2, 0x1, -R3 ;  /* 0x0000000102067824 */ /* 0x000fe200078e0a03 */
[----:B------:R-:W-:Y:S02]  /*0540*/  ISETP.NE.AND.EX P0, PT, RZ, UR5, PT, P0 ;  /* 0x00000005ff007c0c */ /* 0x000fe4000bf05300 */
[C---:B------:R-:W-:Y:S02]  /*0550*/  ISETP.NE.AND P2, PT, R7.reuse, 0x1, PT ;  /* 0x000000010700780c */ /* 0x040fe40003f45270 */
[----:B------:R-:W-:Y:S01]  /*0560*/  LOP3.LUT P1, RZ, R7, R6, RZ, 0xfc, !PT ;  /* 0x0000000607ff7212 */ /* 0x000fe2000782fcff */
[----:B------:R-:W-:-:S03]  /*0570*/  ULDC.64 UR12, c[0x0][0x208] ;  /* 0x00008200000c7ab9 */ /* 0x000fc60000000a00 */
[----:B------:R-:W-:-:S04]  /*0580*/  SEL R2, RZ, 0x1, P1 ;  /* 0x00000001ff027807 */ /* 0x000fc80000800000 */
[----:B------:R-:W-:Y:S01]  /*0590*/  SEL R2, R2, 0x2, P2 ;  /* 0x0000000202027807 */ /* 0x000fe20001000000 */
[----:B------:R-:W-:Y:S06]  /*05a0*/  @!P0 BRA `(.L_x_4) ;  /* 0x00000000001c8947 */ /* 0x000fec0003800000 */
[----:B------:R-:W0:Y:S02]  /*05b0*/  LDC.64 R4, c[0x0][0x598] ;  /* 0x00016600ff047b82 */ /* 0x000e240000000a00 */
[----:B0-----:R-:W2:Y:S02]  /*05c0*/  LDG.E.64 R4, desc[UR12][R4.64] ;  /* 0x0000000c04047981 */ /* 0x001ea4000c1e1b00 */
[----:B--2---:R-:W-:-:S04]  /*05d0*/  ISETP.NE.U32.AND P0, PT, R4, RZ, PT ;  /* 0x000000ff0400720c */ /* 0x004fc80003f05070 */
[----:B------:R-:W-:-:S13]  /*05e0*/  ISETP.NE.AND.EX P0, PT, R5, RZ, PT, P0 ;  /* 0x000000ff0500720c */ /* 0x000fda0003f05300 */
[----:B------:R-:W-:Y:S05]  /*05f0*/  @!P0 BRA `(.L_x_4) ;  /* 0x0000000000088947 */ /* 0x000fea0003800000 */
[----:B------:R2:W5:Y:S01]  /*0600*/  LD.E R0, desc[UR12][R4.64] ;  /* 0x0000000c04007980 */ /* 0x000562000c101900 */
[----:B------:R-:W-:Y:S05]  /*0610*/  BRA `(.L_x_5) ;  /* 0x0000000000207947 */ /* 0x000fea0003800000 */
.L_x_4:
[----:B------:R-:W-:Y:S02]  /*0620*/  ULDC.64 UR4, c[0x0][0x588] ;  /* 0x0001620000047ab9 */ /* 0x000fe40000000a00 */
[----:B------:R-:W-:-:S04]  /*0630*/  ISETP.NE.U32.AND P0, PT, RZ, UR4, PT ;  /* 0x00000004ff007c0c */ /* 0x000fc8000bf05070 */
[----:B------:R-:W-:-:S13]  /*0640*/  ISETP.NE.AND.EX P0, PT, RZ, UR5, PT, P0 ;  /* 0x00000005ff007c0c */ /* 0x000fda000bf05300 */
[----:B------:R-:W-:Y:S05]  /*0650*/  @!P0 BRA `(.L_x_6) ;  /* 0x00000000000c8947 */ /* 0x000fea0003800000 */
[----:B------:R-:W0:Y:S02]  /*0660*/  LDC.64 R4, c[0x0][0x588] ;  /* 0x00016200ff047b82 */ /* 0x000e240000000a00 */
[----:B0-----:R0:W5:Y:S01]  /*0670*/  LDG.E R0, desc[UR12][R4.64] ;  /* 0x0000000c04007981 */ /* 0x001162000c1e1900 */
[----:B------:R-:W-:Y:S05]  /*0680*/  BRA `(.L_x_5) ;  /* 0x0000000000047947 */ /* 0x000fea0003800000 */
.L_x_6:
[----:B------:R-:W1:Y:S02]  /*0690*/  LDC R0, c[0x0][0x580] ;  /* 0x00016000ff007b82 */ /* 0x000e640000000800 */
.L_x_5:
[----:B------:R-:W-:Y:S02]  /*06a0*/  ULDC.64 UR4, c[0x0][0x5a0] ;  /* 0x0001680000047ab9 */ /* 0x000fe40000000a00 */
[----:B------:R-:W-:-:S04]  /*06b0*/  ISETP.NE.U32.AND P0, PT, RZ, UR4, PT ;  /* 0x00000004ff007c0c */ /* 0x000fc8000bf05070 */
[----:B------:R-:W-:-:S13]  /*06c0*/  ISETP.NE.AND.EX P0, PT, RZ, UR5, PT, P0 ;  /* 0x00000005ff007c0c */ /* 0x000fda000bf05300 */
[----:B------:R-:W-:Y:S05]  /*06d0*/  @!P0 BRA `(.L_x_7) ;  /* 0x00000000001c8947 */ /* 0x000fea0003800000 */
[----:B0-2---:R-:W0:Y:S02]  /*06e0*/  LDC.64 R4, c[0x0][0x5a0] ;  /* 0x00016800ff047b82 */ /* 0x005e240000000a00 */
[----:B0-----:R-:W2:Y:S02]  /*06f0*/  LDG.E.64 R4, desc[UR12][R4.64] ;  /* 0x0000000c04047981 */ /* 0x001ea4000c1e1b00 */
[----:B--2---:R-:W-:-:S04]  /*0700*/  ISETP.NE.U32.AND P0, PT, R4, RZ, PT ;  /* 0x000000ff0400720c */ /* 0x004fc80003f05070 */
[----:B------:R-:W-:-:S13]  /*0710*/  ISETP.NE.AND.EX P0, PT, R5, RZ, PT, P0 ;  /* 0x000000ff0500720c */ /* 0x000fda0003f05300 */
[----:B------:R-:W-:Y:S05]  /*0720*/  @!P0 BRA `(.L_x_7) ;  /* 0x0000000000088947 */ /* 0x000fea0003800000 */
[----:B------:R0:W5:Y:S01]  /*0730*/  LD.E R14, desc[UR12][R4.64] ;  /* 0x0000000c040e7980 */ /* 0x000162000c101900 */
[----:B------:R-:W-:Y:S05]  /*0740*/  BRA `(.L_x_8) ;  /* 0x0000000000207947 */ /* 0x000fea0003800000 */
.L_x_7:
[----:B------:R-:W-:Y:S02]  /*0750*/  ULDC.64 UR4, c[0x0][0x590] ;  /* 0x0001640000047ab9 */ /* 0x000fe40000000a00 */
[----:B------:R-:W-:-:S04]  /*0760*/  ISETP.NE.U32.AND P0, PT, RZ, UR4, PT ;  /* 0x00000004ff007c0c */ /* 0x000fc8000bf05070 */
[----:B------:R-:W-:-:S13]  /*0770*/  ISETP.NE.AND.EX P0, PT, RZ, UR5, PT, P0 ;  /* 0x00000005ff007c0c */ /* 0x000fda000bf05300 */
[----:B------:R-:W-:Y:S05]  /*0780*/  @!P0 BRA `(.L_x_9) ;  /* 0x00000000000c8947 */ /* 0x000fea0003800000 */
[----:B------:R-:W3:Y:S02]  /*0790*/  LDC.64 R14, c[0x0][0x590] ;  /* 0x00016400ff0e7b82 */ /* 0x000ee40000000a00 */
[----:B---3--:R4:W5:Y:S01]  /*07a0*/  LDG.E R14, desc[UR12][R14.64] ;  /* 0x0000000c0e0e7981 */ /* 0x008962000c1e1900 */
[----:B------:R-:W-:Y:S05]  /*07b0*/  BRA `(.L_x_8) ;  /* 0x0000000000047947 */ /* 0x000fea0003800000 */
.L_x_9:
[----:B------:R-:W3:Y:S02]  /*07c0*/  LDC R14, c[0x0][0x584] ;  /* 0x00016100ff0e7b82 */ /* 0x000ee40000000800 */
.L_x_8:
[----:B------:R-:W1:Y:S01]  /*07d0*/  LDC R3, c[0x0][0x3c4] ;  /* 0x0000f100ff037b82 */ /* 0x000e620000000800 */
[----:B------:R-:W-:-:S07]  /*07e0*/  ISETP.NE.AND P0, PT, R7, RZ, PT ;  /* 0x000000ff0700720c */ /* 0x000fce0003f05270 */
[----:B------:R-:W4:Y:S01]  /*07f0*/  LDC.64 R10, c[0x0][0x3c8] ;  /* 0x0000f200ff0a7b82 */ /* 0x000f220000000a00 */
[----:B-1----:R-:W-:-:S05]  /*0800*/  VIADD R3, R3, 0x1f ;  /* 0x0000001f03037836 */ /* 0x002fca0000000000 */
[----:B0-2---:R-:W-:-:S04]  /*0810*/  SHF.R.S32.HI R4, RZ, 0x1f, R3 ;  /* 0x0000001fff047819 */ /* 0x005fc80000011403 */
[----:B------:R-:W-:-:S04]  /*0820*/  LEA.HI R4, R4, R3, RZ, 0x5 ;  /* 0x0000000304047211 */ /* 0x000fc800078f28ff */
[----:B------:R-:W-:-:S05]  /*0830*/  SHF.R.S32.HI R5, RZ, 0x5, R4 ;  /* 0x00000005ff057819 */ /* 0x000fca0000011404 */
[----:B----4-:R-:W-:-:S04]  /*0840*/  IMAD R4, R5, R10, RZ ;  /* 0x0000000a05047224 */ /* 0x010fc800078e02ff */
[----:B------:R-:W-:Y:S01]  /*0850*/  IMAD R3, R4, R11, RZ ;  /* 0x0000000b04037224 */ /* 0x000fe200078e02ff */
[----:B------:R-:W-:Y:S06]  /*0860*/  @!P0 BRA `(.L_x_10) ;  /* 0x0000005400888947 */ /* 0x000fec0003800000 */
[----:B------:R-:W-:-:S13]  /*0870*/  ISETP.NE.AND P0, PT, R7, 0x1, PT ;  /* 0x000000010700780c */ /* 0x000fda0003f05270 */
[----:B------:R-:W-:Y:S05]  /*0880*/  @P0 EXIT ;  /* 0x000000000000094d */ /* 0x000fea0003800000 */
[----:B------:R-:W-:Y:S01]  /*0890*/  ISETP.GE.AND P0, PT, R3, 0x1, PT ;  /* 0x000000010300780c */ /* 0x000fe20003f06270 */
[----:B------:R-:W-:Y:S01]  /*08a0*/  UMOV UR4, URZ ;  /* 0x0000003f00047c82 */ /* 0x000fe20008000000 */
[----:B------:R-:W-:Y:S02]  /*08b0*/  CS2R R54, SRZ ;  /* 0x0000000000367805 */ /* 0x000fe4000001ff00 */
[----:B------:R-:W-:Y:S02]  /*08c0*/  CS2R R56, SRZ ;  /* 0x0000000000387805 */ /* 0x000fe4000001ff00 */
[----:B------:R-:W-:Y:S02]  /*08d0*/  CS2R R58, SRZ ;  /* 0x00000000003a7805 */ /* 0x000fe4000001ff00 */
[----:B------:R-:W-:Y:S02]  /*08e0*/  CS2R R60, SRZ ;  /* 0x00000000003c7805 */ /* 0x000fe4000001ff00 */
[----:B------:R-:W-:-:S02]  /*08f0*/  CS2R R62, SRZ ;  /* 0x00000000003e7805 */ /* 0x000fc4000001ff00 */
[----:B------:R-:W-:Y:S02]  /*0900*/  CS2R R64, SRZ ;  /* 0x0000000000407805 */ /* 0x000fe4000001ff00 */
        /* <DEDUP_REMOVED lines=25> */
[----:B------:R-:W-:Y:S01]  /*0aa0*/  CS2R R52, SRZ ;  /* 0x0000000000347805 */ /* 0x000fe2000001ff00 */
[----:B------:R-:W-:Y:S06]  /*0ab0*/  @!P0 BRA `(.L_x_11) ;  /* 0x00000000009c8947 */ /* 0x000fec0003800000 */
[----:B------:R-:W-:-:S04]  /*0ac0*/  LOP3.LUT R4, R2, 0x1, RZ, 0xfc, !PT ;  /* 0x0000000102047812 */ /* 0x000fc800078efcff */
[----:B------:R-:W-:-:S13]  /*0ad0*/  ISETP.NE.AND P1, PT, R4, 0x3, PT ;  /* 0x000000030400780c */ /* 0x000fda0003f25270 */
[----:B------:R-:W-:Y:S05]  /*0ae0*/  @!P1 BRA `(.L_x_12) ;  /* 0x0000000000049947 */ /* 0x000fea0003800000 */
[----:B------:R-:W-:Y:S01]  /*0af0*/  BPT.TRAP 0x1 ;  /* 0x000000040000795c */ /* 0x000fe20000300000 */
.L_x_12:
[----:B------:R-:W0:Y:S01]  /*0b00*/  S2UR UR5, SR_CgaCtaId ;  /* 0x00000000000579c3 */ /* 0x000e220000008800 */
[----:B------:R-:W-:Y:S01]  /*0b10*/  SHF.L.U32 R4, RZ, 0x1f, RZ ;  /* 0x0000001fff047819 */ /* 0x000fe200000006ff */
[----:B------:R-:W-:Y:S02]  /*0b20*/  UMOV UR4, 0x400 ;  /* 0x0000040000047882 */ /* 0x000fe40000000000 */
[----:B0-----:R-:W-:-:S12]  /*0b30*/  ULEA UR5, UR5, UR4, 0x18 ;  /* 0x0000000405057291 */ /* 0x001fd8000f8ec03f */
.L_x_13:
[----:B0-----:R-:W-:-:S04]  /*0b40*/  IMAD.U32 R5, RZ, RZ, UR5 ;  /* 0x00000005ff057e24 */ /* 0x001fc8000f8e00ff */
[----:B------:R0:W1:Y:S03]  /*0b50*/  SYNCS.PHASECHK.TRANS64.TRYWAIT P1, [R5+URZ+0x36000], R4 ;  /* 0x03600004050075a7 */ /* 0x000066000802017f */
[----:B-1----:R-:W-:Y:S05]  /*0b60*/  @!P1 NANOSLEEP.SYNCS 0x989680 ;  /* 0x009896800000995d */ /* 0x002fea0003900000 */
[----:B------:R-:W1:Y:S02]  /*0b70*/  @!P1 SYNCS.PHASECHK.TRANS64 P1, [R5+URZ+0x36000], R4 ;  /* 0x03600004050095a7 */ /* 0x000e64000802007f */
[----:B-1----:R-:W-:Y:S05]  /*0b80*/  @!P1 BRA `(.L_x_13) ;  /* 0xfffffffc00ec9947 */ /* 0x002fea000383ffff */
[----:B------:R-:W-:Y:S01]  /*0b90*/  USHF.R.U32.HI UR4, URZ, 0x4, UR5 ;  /* 0x000000043f047899 */ /* 0x000fe20008011605 */
[----:B------:R-:W-:Y:S01]  /*0ba0*/  WARPGROUP.ARRIVE ;  /* 0x00000000000079c5 */ /* 0x000fe20000000000 */
[----:B------:R-:W-:Y:S02]  /*0bb0*/  UIADD3 UR5, UR5, 0x24000, URZ ;  /* 0x0002400005057890 */ /* 0x000fe4000fffe03f */
[----:B------:R-:W-:Y:S02]  /*0bc0*/  ULOP3.LUT UR4, UR4, 0x3fff, URZ, 0xc0, !UPT ;  /* 0x00003fff04047892 */ /* 0x000fe4000f8ec03f */
[----:B------:R-:W-:Y:S02]  /*0bd0*/  USHF.R.U32.HI UR5, URZ, 0x4, UR5 ;  /* 0x000000043f057899 */ /* 0x000fe40008011605 */
[----:B------:R-:W-:Y:S02]  /*0be0*/  ULOP3.LUT UR10, UR4, 0x10000, URZ, 0xfc, !UPT ;  /* 0x00010000040a7892 */ /* 0x000fe4000f8efc3f */
[----:B------:R-:W-:-:S02]  /*0bf0*/  ULOP3.LUT UR8, UR5, 0x3fff, URZ, 0xc0, !UPT ;  /* 0x00003fff05087892 */ /* 0x000fc4000f8ec03f */
[----:B------:R-:W-:Y:S01]  /*0c00*/  UIADD3 UR9, UR10, 0x100, URZ ;  /* 0x000001000a097890 */ /* 0x000fe2000fffe03f */
[----:B------:R-:W-:Y:S02]  /*0c10*/  UMOV UR7, 0x40000040 ;  /* 0x4000004000077882 */ /* 0x000fe40000000000 */
[----:B------:R-:W-:Y:S01]  /*0c20*/  UMOV UR4, UR10 ;  /* 0x0000000a00047c82 */ /* 0x000fe20008000000 */
[----:B------:R-:W-:Y:S01]  /*0c30*/  UMOV UR5, 0x80000020 ;  /* 0x8000002000057882 */ /* 0x000fe20000000000 */
[----:B------:R-:W-:Y:S02]  /*0c40*/  UMOV UR6, UR8 ;  /* 0x0000000800067c82 */ /* 0x000fe40008000000 */
[----:B------:R-:W-:Y:S01]  /*0c50*/  HGMMA.64x64x16.F32 R56, gdesc[UR4].tnspB, RZ, !UPT ;  /* 0x40e00000043879f0 */ /* 0x000fe2000c7008ff */
[----:B------:R-:W-:Y:S01]  /*0c60*/  UMOV UR4, UR9 ;  /* 0x0000000900047c82 */ /* 0x000fe20008000000 */
[----:B------:R-:W-:Y:S02]  /*0c70*/  UMOV UR5, 0x80000020 ;  /* 0x8000002000057882 */ /* 0x000fe40000000000 */
[----:B------:R-:W-:Y:S01]  /*0c80*/  HGMMA.64x64x16.F32 R24, gdesc[UR4].tnspB, RZ, !UPT ;  /* 0x40e00000041879f0 */ /* 0x000fe2000c7008ff */
[----:B------:R-:W-:-:S02]  /*0c90*/  UIADD3 UR4, UR10, 0x2, URZ ;  /* 0x000000020a047890 */ /* 0x000fc4000fffe03f */
[----:B------:R-:W-:Y:S02]  /*0ca0*/  UIADD3 UR6, UR8, 0x80, URZ ;  /* 0x0000008008067890 */ /* 0x000fe4000fffe03f */
[----:B------:R-:W-:Y:S01]  /*0cb0*/  UIADD3 UR8, UR10, 0x102, URZ ;  /* 0x000001020a087890 */ /* 0x000fe2000fffe03f */
[----:B------:R-:W-:Y:S01]  /*0cc0*/  UMOV UR5, 0x80000020 ;  /* 0x8000002000057882 */ /* 0x000fe20000000000 */
[----:B------:R-:W-:-:S05]  /*0cd0*/  UMOV UR7, 0x40000040 ;  /* 0x4000004000077882 */ /* 0x000fca0000000000 */
[----:B------:R-:W-:Y:S01]  /*0ce0*/  HGMMA.64x64x16.F32 R56, gdesc[UR4].tnspB, R56 ;  /* 0x40e00000043879f0 */ /* 0x000fe20008700838 */
[----:B------:R-:W-:Y:S01]  /*0cf0*/  UMOV UR4, UR8 ;  /* 0x0000000800047c82 */ /* 0x000fe20008000000 */
[----:B------:R-:W-:Y:S02]  /*0d00*/  UMOV UR5, 0x80000020 ;  /* 0x8000002000057882 */ /* 0x000fe40000000000 */
[----:B------:R-:W-:Y:S01]  /*0d10*/  HGMMA.64x64x16.F32 R24, gdesc[UR4].tnspB, R24, gsb0 ;  /* 0x40e00000041879f0 */ /* 0x000fe20008000818 */
[----:B------:R-:W-:-:S05]  /*0d20*/  UMOV UR4, 0x1 ;  /* 0x0000000100047882 */ /* 0x000fca0000000000 */
.L_x_11:
[----:B0-----:R-:W-:-:S05]  /*0d30*/  VIMNMX R4, R3, 0x1, PT ;  /* 0x0000000103047848 */ /* 0x001fca0003fe0100 */
[----:B------:R-:W-:-:S05]  /*0d40*/  IMAD.IADD R3, R3, 0x1, -R4 ;  /* 0x0000000103037824 */ /* 0x000fca00078e0a04 */
[----:B------:R-:W-:-:S13]  /*0d50*/  ISETP.GE.AND P1, PT, R3, 0x1, PT ;  /* 0x000000010300780c */ /* 0x000fda0003f26270 */
[----:B------:R-:W-:Y:S05]  /*0d60*/  @!P1 BRA `(.L_x_14) ;  /* 0x00000004000c9947 */ /* 0x000fea0003800000 */
[----:B------:R-:W0:Y:S01]  /*0d70*/  S2UR UR6, SR_CgaCtaId ;  /* 0x00000000000679c3 */ /* 0x000e220000008800 */
[----:B------:R-:W-:Y:S01]  /*0d80*/  UMOV UR5, 0x400 ;  /* 0x0000040000057882 */ /* 0x000fe20000000000 */
[----:B------:R-:W-:Y:S01]  /*0d90*/  LOP3.LUT R8, R2, 0x1, RZ, 0xfc, !PT ;  /* 0x0000000102087812 */ /* 0x000fe200078efcff */
[----:B------:R-:W-:Y:S01]  /*0da0*/  IMAD.MOV.U32 R7, RZ, RZ, RZ ;  /* 0x000000ffff077224 */ /* 0x000fe200078e00ff */
[----:B------:R-:W-:Y:S01]  /*0db0*/  UISETP.NE.U32.AND UP0, UPT, UR4, URZ, UPT ;  /* 0x0000003f0400728c */ /* 0x000fe2000bf05070 */
[----:B------:R-:W-:Y:S01]  /*0dc0*/  IMAD.MOV.U32 R4, RZ, RZ, R3 ;  /* 0x000000ffff047224 */ /* 0x000fe200078e0003 */
[----:B0-----:R-:W-:-:S04]  /*0dd0*/  ULEA UR15, UR6, UR5, 0x18 ;  /* 0x00000005060f7291 */ /* 0x001fc8000f8ec03f */
[----:B------:R-:W-:Y:S02]  /*0de0*/  USHF.R.U32.HI UR5, URZ, 0x4, UR15 ;  /* 0x000000043f057899 */ /* 0x000fe4000801160f */
[----:B------:R-:W-:Y:S02]  /*0df0*/  UIADD3 UR6, UR15, 0x24000, URZ ;  /* 0x000240000f067890 */ /* 0x000fe4000fffe03f */
[----:B------:R-:W-:Y:S02]  /*0e00*/  ULOP3.LUT UR5, UR5, 0x3fff, URZ, 0xc0, !UPT ;  /* 0x00003fff05057892 */ /* 0x000fe4000f8ec03f */
[----:B------:R-:W-:Y:S02]  /*0e10*/  USHF.R.U32.HI UR6, URZ, 0x4, UR6 ;  /* 0x000000043f067899 */ /* 0x000fe40008011606 */
[----:B------:R-:W-:Y:S02]  /*0e20*/  ULOP3.LUT UR16, UR5, 0x10000, URZ, 0xfc, !UPT ;  /* 0x0001000005107892 */ /* 0x000fe4000f8efc3f */
[----:B------:R-:W-:Y:S01]  /*0e30*/  ULOP3.LUT UR17, UR6, 0x3fff, URZ, 0xc0, !UPT ;  /* 0x00003fff06117892 */ /* 0x000fe2000f8ec03f */
[----:B------:R-:W-:-:S11]  /*0e40*/  UMOV UR5, URZ ;  /* 0x0000003f00057c82 */ /* 0x000fd60008000000 */
.L_x_19:
[----:B------:R-:W-:-:S13]  /*0e50*/  ISETP.NE.AND P2, PT, R8, 0x3, PT ;  /* 0x000000030800780c */ /* 0x000fda0003f45270 */
[----:B0-----:R-:W-:Y:S05]  /*0e60*/  @!P2 BRA `(.L_x_15) ;  /* 0x000000000004a947 */ /* 0x001fea0003800000 */
[----:B------:R-:W-:Y:S01]  /*0e70*/  BPT.TRAP 0x1 ;  /* 0x000000040000795c */ /* 0x000fe20000300000 */
.L_x_15:
[----:B------:R-:W-:Y:S01]  /*0e80*/  SHF.L.U32 R5, R7, 0x1f, RZ ;  /* 0x0000001f07057819 */ /* 0x000fe200000006ff */
[----:B------:R-:W-:-:S12]  /*0e90*/  ULEA UR6, UR4, UR15, 0x3 ;  /* 0x0000000f04067291 */ /* 0x000fd8000f8e183f */
.L_x_16:
[----:B0-----:R-:W-:-:S04]  /*0ea0*/  IMAD.U32 R6, RZ, RZ, UR6 ;  /* 0x00000006ff067e24 */ /* 0x001fc8000f8e00ff */
[----:B------:R0:W1:Y:S03]  /*0eb0*/  SYNCS.PHASECHK.TRANS64.TRYWAIT P1, [R6+URZ+0x36000], R5 ;  /* 0x03600005060075a7 */ /* 0x000066000802017f */
[----:B-1----:R-:W-:Y:S05]  /*0ec0*/  @!P1 NANOSLEEP.SYNCS 0x989680 ;  /* 0x009896800000995d */ /* 0x002fea0003900000 */
[----:B------:R-:W1:Y:S02]  /*0ed0*/  @!P1 SYNCS.PHASECHK.TRANS64 P1, [R6+URZ+0x36000], R5 ;  /* 0x03600005060095a7 */ /* 0x000e64000802007f */
[----:B-1----:R-:W-:Y:S05]  /*0ee0*/  @!P1 BRA `(.L_x_16) ;  /* 0xfffffffc00ec9947 */ /* 0x002fea000383ffff */
[----:B------:R-:W-:Y:S01]  /*0ef0*/  ULEA UR7, UR4, UR16, 0x9 ;  /* 0x0000001004077291 */ /* 0x000fe2000f8e483f */
[----:B------:R-:W-:Y:S01]  /*0f00*/  WARPGROUP.ARRIVE ;  /* 0x00000000000079c5 */ /* 0x000fe20000000000 */
[----:B------:R-:W-:Y:S02]  /*0f10*/  ULEA UR6, UR4, UR17, 0x8 ;  /* 0x0000001104067291 */ /* 0x000fe4000f8e403f */
[----:B------:R-:W-:Y:S01]  /*0f20*/  UIADD3 UR14, UR7, 0x100, URZ ;  /* 0x00000100070e7890 */ /* 0x000fe2000fffe03f */
[----:B------:R-:W-:Y:S02]  /*0f30*/  UMOV UR11, 0x40000040 ;  /* 0x40000040000b7882 */ /* 0x000fe40000000000 */
[----:B------:R-:W-:Y:S01]  /*0f40*/  UMOV UR8, UR7 ;  /* 0x0000000700087c82 */ /* 0x000fe20008000000 */
[----:B------:R-:W-:Y:S01]  /*0f50*/  UMOV UR9, 0x80000020 ;  /* 0x8000002000097882 */ /* 0x000fe20000000000 */
[----:B------:R-:W-:Y:S02]  /*0f60*/  UMOV UR10, UR6 ;  /* 0x00000006000a7c82 */ /* 0x000fe40008000000 */
[----:B------:R-:W-:Y:S01]  /*0f70*/  HGMMA.64x64x16.F32 R56, gdesc[UR8].tnspB, R56, UP0 ;  /* 0x40e00000083879f0 */ /* 0x000fe2000bf00838 */
[----:B------:R-:W-:Y:S01]  /*0f80*/  UMOV UR8, UR14 ;  /* 0x0000000e00087c82 */ /* 0x000fe20008000000 */
[----:B------:R-:W-:-:S02]  /*0f90*/  UMOV UR9, 0x80000020 ;  /* 0x8000002000097882 */ /* 0x000fc40000000000 */
[----:B------:R-:W-:Y:S01]  /*0fa0*/  HGMMA.64x64x16.F32 R24, gdesc[UR8].tnspB, R24, UP0 ;  /* 0x40e00000081879f0 */ /* 0x000fe2000bf00818 */
[----:B------:R-:W-:Y:S02]  /*0fb0*/  UIADD3 UR10, UR6, 0x80, URZ ;  /* 0x00000080060a7890 */ /* 0x000fe4000fffe03f */
[----:B------:R-:W-:Y:S02]  /*0fc0*/  UIADD3 UR8, UR7, 0x2, URZ ;  /* 0x0000000207087890 */ /* 0x000fe4000fffe03f */
[----:B------:R-:W-:Y:S01]  /*0fd0*/  UIADD3 UR7, UR7, 0x102, URZ ;  /* 0x0000010207077890 */ /* 0x000fe2000fffe03f */
[----:B------:R-:W-:Y:S01]  /*0fe0*/  UMOV UR11, 0x40000040 ;  /* 0x40000040000b7882 */ /* 0x000fe20000000000 */
[----:B------:R-:W-:-:S05]  /*0ff0*/  UMOV UR9, 0x80000020 ;  /* 0x8000002000097882 */ /* 0x000fca0000000000 */
[----:B------:R-:W-:Y:S01]  /*1000*/  HGMMA.64x64x16.F32 R56, gdesc[UR8].tnspB, R56 ;  /* 0x40e00000083879f0 */ /* 0x000fe20008700838 */
[----:B------:R-:W-:Y:S01]  /*1010*/  UMOV UR8, UR7 ;  /* 0x0000000700087c82 */ /* 0x000fe20008000000 */
[----:B------:R-:W-:Y:S02]  /*1020*/  UMOV UR9, 0x80000020 ;  /* 0x8000002000097882 */ /* 0x000fe40000000000 */
[----:B------:R-:W-:Y:S03]  /*1030*/  HGMMA.64x64x16.F32 R24, gdesc[UR8].tnspB, R24, gsb0 ;  /* 0x40e00000081879f0 */ /* 0x000fe60008000818 */
[----:B------:R-:W-:Y:S02]  /*1040*/  WARPGROUP.DEPBAR.LE gsb0, 0x1 ;  /* 0x00008000000079c5 */ /* 0x000fe40000010100 */
[----:B------:R-:W-:Y:S05]  /*1050*/  @!P2 BRA `(.L_x_17) ;  /* 0x000000000004a947 */ /* 0x000fea0003800000 */
[----:B------:R-:W-:Y:S01]  /*1060*/  BPT.TRAP 0x1 ;  /* 0x000000040000795c */ /* 0x000fe20000300000 */
.L_x_17:
[----:B------:R-:W-:Y:S01]  /*1070*/  ULEA UR6, UR5, UR15, 0x3 ;  /* 0x0000000f05067291 */ /* 0x000fe2000f8e183f */
[----:B------:R-:W-:-:S03]  /*1080*/  ISETP.GT.U32.AND P1, PT, R2, 0x1, PT ;  /* 0x000000010200780c */ /* 0x000fc60003f24070 */
[----:B------:R-:W-:-:S04]  /*1090*/  UIADD3 UR6, UR6, 0x36090, URZ ;  /* 0x0003609006067890 */ /* 0x000fc8000fffe03f */
[----:B------:R-:W-:-:S09]  /*10a0*/  UPRMT UR6, URZ, 0x654, UR6 ;  /* 0x000006543f067896 */ /* 0x000fd20008000006 */
[----:B------:R-:W-:Y:S01]  /*10b0*/  SYNCS.ARRIVE.TRANS64.RED.A1T0 RZ, [UR6], RZ ;  /* 0x000000ffffff79a7 */ /* 0x000fe20008100406 */
[----:B------:R-:W-:Y:S05]  /*10c0*/  @P1 BRA `(.L_x_18) ;  /* 0x0000000000041947 */ /* 0x000fea0003800000 */
[----:B------:R-:W-:Y:S01]  /*10d0*/  BPT.TRAP 0x1 ;  /* 0x000000040000795c */ /* 0x000fe20000300000 */
.L_x_18:
[----:B------:R-:W-:Y:S01]  /*10e0*/  UIADD3 UR4, UR4, 0x1, URZ ;  /* 0x0000000104047890 */ /* 0x000fe2000fffe03f */
[C---:B------:R-:W-:Y:S01]  /*10f0*/  ISETP.GT.AND P1, PT, R4.reuse, 0x1, PT ;  /* 0x000000010400780c */ /* 0x040fe20003f24270 */
[----:B------:R-:W-:Y:S01]  /*1100*/  UIADD3 UR5, UR5, 0x1, URZ ;  /* 0x0000000105057890 */ /* 0x000fe2000fffe03f */
[----:B------:R-:W-:Y:S01]  /*1110*/  VIADD R4, R4, 0xffffffff ;  /* 0xffffffff04047836 */ /* 0x000fe20000000000 */
[----:B------:R-:W-:Y:S02]  /*1120*/  UISETP.NE.AND UP0, UPT, UR4, 0x12, UPT ;  /* 0x000000120400788c */ /* 0x000fe4000bf05270 */
[----:B------:R-:W-:Y:S02]  /*1130*/  UISETP.NE.AND UP1, UPT, UR5, 0x12, UPT ;  /* 0x000000120500788c */ /* 0x000fe4000bf25270 */
[----:B------:R-:W-:Y:S02]  /*1140*/  USEL UR6, URZ, 0x1, UP0 ;  /* 0x000000013f067887 */ /* 0x000fe40008000000 */
[----:B------:R-:W-:-:S02]  /*1150*/  USEL UR4, UR4, URZ, UP0 ;  /* 0x0000003f04047287 */ /* 0x000fc40008000000 */
[----:B------:R-:W-:Y:S02]  /*1160*/  USEL UR5, UR5, URZ, UP1 ;  /* 0x0000003f05057287 */ /* 0x000fe40008800000 */
[----:B------:R-:W-:Y:S01]  /*1170*/  UPLOP3.LUT UP0, UPT, UPT, UPT, UPT, 0x80, 0x0 ;  /* 0x000000000000789c */ /* 0x000fe20003f0f070 */
[----:B------:R-:W-:Y:S01]  /*1180*/  LOP3.LUT R7, R7, UR6, RZ, 0x3c, !PT ;  /* 0x0000000607077c12 */ /* 0x000fe2000f8e3cff */
[----:B------:R-:W-:Y:S09]  /*1190*/  @P1 BRA `(.L_x_19) ;  /* 0xfffffffc002c1947 */ /* 0x000ff2000383ffff */
.L_x_14:
[----:B------:R-:W-:Y:S02]  /*11a0*/  WARPGROUP.DEPBAR.LE gsb0, 0x0 ;  /* 0x00008000000079c5 */ /* 0x000fe40000010000 */
[----:B------:R-:W-:Y:S05]  /*11b0*/  @!P0 BRA `(.L_x_20) ;  /* 0x0000000000448947 */ /* 0x000fea0003800000 */
[----:B------:R-:W-:-:S04]  /*11c0*/  LOP3.LUT R4, R2, 0x1, RZ, 0xfc, !PT ;  /* 0x0000000102047812 */ /* 0x000fc800078efcff */
[----:B------:R-:W-:-:S13]  /*11d0*/  ISETP.NE.AND P0, PT, R4, 0x3, PT ;  /* 0x000000030400780c */ /* 0x000fda0003f05270 */
[----:B------:R-:W-:Y:S05]  /*11e0*/  @!P0 BRA `(.L_x_21) ;  /* 0x0000000000048947 */ /* 0x000fea0003800000 */
[----:B------:R-:W-:Y:S01]  /*11f0*/  BPT.TRAP 0x1 ;  /* 0x000000040000795c */ /* 0x000fe20000300000 */
.L_x_21:
[----:B0-----:R-:W0:Y:S01]  /*1200*/  S2R R6, SR_CgaCtaId ;  /* 0x0000000000067919 */ /* 0x001e220000008800 */
[----:B------:R-:W-:Y:S01]  /*1210*/  IMAD.WIDE.U32 R4, R3, 0x38e38e39, RZ ;  /* 0x38e38e3903047825 */ /* 0x000fe200078e00ff */
[----:B------:R-:W-:-:S04]  /*1220*/  ISETP.GT.U32.AND P0, PT, R2, 0x1, PT ;  /* 0x000000010200780c */ /* 0x000fc80003f04070 */
[----:B------:R-:W-:Y:S02]  /*1230*/  SHF.R.U32.HI R4, RZ, 0x2, R5 ;  /* 0x00000002ff047819 */ /* 0x000fe40000011605 */
[----:B------:R-:W-:-:S03]  /*1240*/  MOV R5, 0x400 ;  /* 0x0000040000057802 */ /* 0x000fc60000000f00 */
[----:B------:R-:W-:Y:S01]  /*1250*/  IMAD R3, R4, -0x12, R3 ;  /* 0xffffffee04037824 */ /* 0x000fe200078e0203 */
[----:B0-----:R-:W-:-:S05]  /*1260*/  LEA R6, R6, R5, 0x18 ;  /* 0x0000000506067211 */ /* 0x001fca00078ec0ff */
[----:B------:R-:W-:-:S04]  /*1270*/  IMAD R3, R3, 0x8, R6 ;  /* 0x0000000803037824 */ /* 0x000fc800078e0206 */
[----:B------:R-:W-:-:S05]  /*1280*/  VIADD R3, R3, 0x36090 ;  /* 0x0003609003037836 */ /* 0x000fca0000000000 */
[----:B------:R-:W-:-:S04]  /*1290*/  PRMT R3, RZ, 0x654, R3 ;  /* 0x00000654ff037816 */ /* 0x000fc80000000003 */
[----:B------:R1:W-:Y:S01]  /*12a0*/  SYNCS.ARRIVE.TRANS64.RED.A1T0 RZ, [R3+URZ], RZ ;  /* 0x000000ff03ff79a7 */ /* 0x0003e2000810043f */
[----:B------:R-:W-:Y:S05]  /*12b0*/  @P0 BRA `(.L_x_20) ;  /* 0x0000000000040947 */ /* 0x000fea0003800000 */
[----:B------:R-:W-:Y:S01]  /*12c0*/  BPT.TRAP 0x1 ;  /* 0x000000040000795c */ /* 0x000fe20000300000 */
.L_x_20:
[----:B-1----:R-:W1:Y:S01]  /*12d0*/  S2R R3, SR_TID.X ;  /* 0x0000000000037919 */ /* 0x002e620000002100 */
[----:B------:R-:W-:Y:S01]  /*12e0*/  ULDC.64 UR4, c[0x0][0x280] ;  /* 0x0000a00000047ab9 */ /* 0x000fe20000000a00 */
[----:B0-----:R-:W0:Y:S01]  /*12f0*/  S2R R5, SR_CTAID.Y ;  /* 0x0000000000057919 */ /* 0x001e220000002600 */
[----:B------:R-:W2:Y:S01]  /*1300*/  S2R R13, SR_CTAID.X ;  /* 0x00000000000d7919 */ /* 0x000ea20000002500 */
[----:B-1----:R-:W-:-:S04]  /*1310*/  SHF.R.S32.HI R2, RZ, 0x1f, R3 ;  /* 0x0000001fff027819 */ /* 0x002fc80000011403 */
[----:B------:R-:W-:Y:S01]  /*1320*/  LEA.HI R2, R2, R3, RZ, 0x7 ;  /* 0x0000000302027211 */ /* 0x000fe200078f38ff */
[----:B0-----:R-:W-:-:S03]  /*1330*/  IMAD.SHL.U32 R5, R5, 0x40, RZ ;  /* 0x0000004005057824 */ /* 0x001fc600078e00ff */
[----:B------:R-:W-:Y:S01]  /*1340*/  LOP3.LUT R2, R2, 0xffffff80, RZ, 0xc0, !PT ;  /* 0xffffff8002027812 */ /* 0x000fe200078ec0ff */
[----:B--2---:R-:W-:Y:S01]  /*1350*/  IMAD.SHL.U32 R8, R13, 0x80, RZ ;  /* 0x000000800d087824 */ /* 0x004fe200078e00ff */
[----:B------:R-:W-:-:S03]  /*1360*/  ISETP.GE.AND P0, PT, R5, UR5, PT ;  /* 0x0000000505007c0c */ /* 0x000fc6000bf06270 */
[----:B------:R-:W-:Y:S01]  /*1370*/  IMAD.IADD R4, R3, 0x1, -R2 ;  /* 0x0000000103047824 */ /* 0x000fe200078e0a02 */
[----:B------:R-:W-:-:S04]  /*1380*/  ISETP.GE.OR P0, PT, R8, UR4, P0 ;  /* 0x0000000408007c0c */ /* 0x000fc80008706670 */
[----:B------:R-:W-:-:S04]  /*1390*/  SHF.R.S32.HI R7, RZ, 0x1f, R4 ;  /* 0x0000001fff077819 */ /* 0x000fc80000011404 */
[----:B------:R-:W-:-:S04]  /*13a0*/  LEA.HI R2, R7, R4, RZ, 0x2 ;  /* 0x0000000407027211 */ /* 0x000fc800078f10ff */
[--C-:B------:R-:W-:Y:S02]  /*13b0*/  SHF.R.S32.HI R16, RZ, 0x2, R2.reuse ;  /* 0x00000002ff107819 */ /* 0x100fe40000011402 */
[----:B------:R-:W-:-:S04]  /*13c0*/  SHF.R.S32.HI R3, RZ, 0x1f, R2 ;  /* 0x0000001fff037819 */ /* 0x000fc80000011402 */
[----:B------:R-:W-:-:S04]  /*13d0*/  LEA.HI R3, R3, R16, RZ, 0x3 ;  /* 0x0000001003037211 */ /* 0x000fc800078f18ff */
[----:B------:R-:W-:Y:S01]  /*13e0*/  LOP3.LUT R17, R3, 0xfffffff8, RZ, 0xc0, !PT ;  /* 0xfffffff803117812 */ /* 0x000fe200078ec0ff */
[----:B------:R-:W-:Y:S06]  /*13f0*/  @P0 EXIT ;  /* 0x000000000000094d */ /* 0x000fec0003800000 */
[----:B------:R-:W-:Y:S01]  /*1400*/  LOP3.LUT R9, R2, 0x7ffffffc, RZ, 0xc0, !PT ;  /* 0x7ffffffc02097812 */ /* 0x000fe200078ec0ff */
[----:B------:R-:W-:Y:S01]  /*1410*/  IMAD.IADD R16, R16, 0x1, -R17 ;  /* 0x0000000110107824 */ /* 0x000fe200078e0a11 */
[----:B------:R-:W0:Y:S01]  /*1420*/  LDC.64 R2, c[0x0][0x5d0] ;  /* 0x00017400ff027b82 */ /* 0x000e220000000a00 */
[----:B------:R-:W-:Y:S02]  /*1430*/  LEA.HI R7, R7, R4, RZ, 0x5 ;  /* 0x0000000407077211 */ /* 0x000fe400078f28ff */
[----:B------:R-:W-:Y:S01]  /*1440*/  IMAD.IADD R9, R4, 0x1, -R9 ;  /* 0x0000000104097824 */ /* 0x000fe200078e0a09 */
[--C-:B------:R-:W-:Y:S02]  /*1450*/  SHF.R.S32.HI R17, RZ, 0x1f, R16.reuse ;  /* 0x0000001fff117819 */ /* 0x100fe40000011410 */
[----:B------:R-:W-:Y:S01]  /*1460*/  SHF.R.S32.HI R11, RZ, 0x5, R7 ;  /* 0x00000005ff0b7819 */ /* 0x000fe20000011407 */
[----:B------:R-:W-:Y:S01]  /*1470*/  IMAD.SHL.U32 R4, R9, 0x2, RZ ;  /* 0x0000000209047824 */ /* 0x000fe200078e00ff */
[----:B---3-5:R-:W-:Y:S01]  /*1480*/  FSETP.NEU.AND P1, PT, R14, RZ, PT ;  /* 0x000000ff0e00720b */ /* 0x028fe20003f2d000 */
[----:B------:R-:W-:-:S03]  /*1490*/  IMAD.WIDE R6, R13, 0x80, R16 ;  /* 0x000000800d067825 */ /* 0x000fc600078e0210 */
[----:B------:R-:W-:Y:S01]  /*14a0*/  SHF.R.S32.HI R10, RZ, 0x1f, R4 ;  /* 0x0000001fff0a7819 */ /* 0x000fe20000011404 */
[----:B------:R-:W-:Y:S01]  /*14b0*/  IMAD R13, R11, -0x10, -R8 ;  /* 0xfffffff00b0d7824 */ /* 0x000fe200078e0a08 */
[----:B------:R-:W-:Y:S01]  /*14c0*/  IADD3 R8, P0, R5, R4, RZ ;  /* 0x0000000405087210 */ /* 0x000fe20007f1e0ff */
[----:B------:R-:W-:Y:S01]  /*14d0*/  IMAD.WIDE R6, R11, 0x10, R6 ;  /* 0x000000100b067825 */ /* 0x000fe200078e0206 */
[----:B------:R-:W-:Y:S02]  /*14e0*/  IADD3 R15, -R4, UR5, -R5 ;  /* 0x00000005040f7c10 */ /* 0x000fe4000fffe905 */
[----:B------:R-:W-:Y:S02]  /*14f0*/  LEA.HI.X.SX32 R9, R5, R10, 0x1, P0 ;  /* 0x0000000a05097211 */ /* 0x000fe400000f0eff */
[----:B------:R-:W-:Y:S02]  /*1500*/  IADD3 R16, R13, UR4, -R16 ;  /* 0x000000040d107c10 */ /* 0x000fe4000fffe810 */
[----:B------:R-:W-:Y:S01]  /*1510*/  ISETP.GT.AND P4, PT, R15, RZ, PT ;  /* 0x000000ff0f00720c */ /* 0x000fe20003f84270 */
[-C--:B0-----:R-:W-:Y:S01]  /*1520*/  IMAD R4, R7, R2.reuse, RZ ;  /* 0x0000000207047224 */ /* 0x081fe200078e02ff */
[----:B------:R-:W-:Y:S01]  /*1530*/  SHF.L.U64.HI R19, R2, 0x3, R3 ;  /* 0x0000000302137819 */ /* 0x000fe20000010203 */
[----:B------:R-:W-:Y:S01]  /*1540*/  IMAD.WIDE.U32 R10, R6, R2, R8 ;  /* 0x00000002060a7225 */ /* 0x000fe200078e0008 */
[----:B------:R-:W-:-:S02]  /*1550*/  P2R R5, PR, RZ, 0x10 ;  /* 0x00000010ff057803 */ /* 0x000fc40000000000 */
[----:B------:R-:W-:Y:S01]  /*1560*/  ISETP.GT.AND P0, PT, R16, RZ, P4 ;  /* 0x000000ff1000720c */ /* 0x000fe20002704270 */
[----:B------:R-:W-:Y:S01]  /*1570*/  IMAD R13, R6, R3, R4 ;  /* 0x00000003060d7224 */ /* 0x000fe200078e0204 */
[C---:B------:R-:W-:Y:S01]  /*1580*/  SHF.L.U64.HI R18, R2.reuse, 0x6, R3 ;  /* 0x0000000602127819 */ /* 0x040fe20000010203 */
[C---:B------:R-:W-:Y:S02]  /*1590*/  IMAD.SHL.U32 R20, R2.reuse, 0x8, RZ ;  /* 0x0000000802147824 */ /* 0x040fe400078e00ff */
[----:B------:R-:W-:Y:S02]  /*15a0*/  IMAD.SHL.U32 R17, R2, 0x40, RZ ;  /* 0x0000004002117824 */ /* 0x000fe400078e00ff */
[----:B------:R-:W-:Y:S01]  /*15b0*/  IMAD.IADD R13, R11, 0x1, R13 ;  /* 0x000000010b0d7824 */ /* 0x000fe200078e020d */
[----:B------:R-:W-:Y:S06]  /*15c0*/  @!P1 BRA `(.L_x_22) ;  /* 0x00000030008c9947 */ /* 0x000fec0003800000 */
[----:B------:R-:W-:Y:S01]  /*15d0*/  ULDC.64 UR6, c[0x0][0x5b0] ;  /* 0x00016c0000067ab9 */ /* 0x000fe20000000a00 */
[----:B------:R-:W-:Y:S01]  /*15e0*/  ULDC.64 UR8, c[0x0][0x5a8] ;  /* 0x00016a0000087ab9 */ /* 0x000fe20000000a00 */
[----:B------:R-:W-:Y:S01]  /*15f0*/  IMAD R21, R7, UR6, RZ ;  /* 0x0000000607157c24 */ /* 0x000fe2000f8e02ff */
[----:B------:R-:W-:Y:S01]  /*1600*/  ULDC.64 UR4, c[0x0][0x5c8] ;  /* 0x0001720000047ab9 */ /* 0x000fe20000000a00 */
[----:B------:R-:W-:-:S04]  /*1610*/  IMAD.WIDE.U32 R2, R6, UR6, R8 ;  /* 0x0000000606027c25 */ /* 0x000fc8000f8e0008 */
[----:B------:R-:W-:Y:S01]  /*1620*/  IMAD R21, R6, UR7, R21 ;  /* 0x0000000706157c24 */ /* 0x000fe2000f8e0215 */
[----:B------:R-:W-:-:S03]  /*1630*/  LEA R4, P1, R2, UR8, 0x1 ;  /* 0x0000000802047c11 */ /* 0x000fc6000f8208ff */
[----:B------:R-:W-:-:S05]  /*1640*/  IMAD.IADD R3, R3, 0x1, R21 ;  /* 0x0000000103037824 */ /* 0x000fca00078e0215 */
[----:B------:R-:W-:-:S05]  /*1650*/  LEA.HI.X R5, R2, UR9, R3, 0x1, P1 ;  /* 0x0000000902057c11 */ /* 0x000fca00088f0c03 */
[----:B------:R-:W2:Y:S01]  /*1660*/  @P0 LDG.E.LTC128B.U16 R22, desc[UR12][R4.64] ;  /* 0x0000000c04160981 */ /* 0x000ea2000c1e1520 */
[----:B------:R-:W-:Y:S01]  /*1670*/  ISETP.GT.AND P3, PT, R15, 0x1, PT ;  /* 0x000000010f00780c */ /* 0x000fe20003f64270 */
[----:B------:R-:W-:Y:S01]  /*1680*/  BSSY B0, `(.L_x_23) ;  /* 0x000000c000007945 */ /* 0x000fe20003800000 */
[----:B------:R-:W-:Y:S02]  /*1690*/  LEA R2, P2, R10, UR4, 0x1 ;  /* 0x000000040a027c11 */ /* 0x000fe4000f8408ff */
[----:B------:R-:W-:Y:S01]  /*16a0*/  ISETP.GT.AND P1, PT, R16, RZ, P3 ;  /* 0x000000ff1000720c */ /* 0x000fe20001f24270 */
[----:B--2---:R-:W-:-:S05]  /*16b0*/  HADD2.F32 R3, -RZ, R22.H0_H0 ;  /* 0x20000016ff037230 */ /* 0x004fca0000004100 */
[----:B------:R-:W-:-:S04]  /*16c0*/  FMUL R3, R3, R14 ;  /* 0x0000000e03037220 */ /* 0x000fc80000400000 */
[----:B------:R-:W-:-:S05]  /*16d0*/  FFMA R3, R56, R0, R3 ;  /* 0x0000000038037223 */ /* 0x000fca0000000003 */
[----:B------:R-:W-:Y:S02]  /*16e0*/  F2FP.F16.F32.PACK_AB R11, RZ, R3 ;  /* 0x00000003ff0b723e */ /* 0x000fe400000000ff */
[----:B------:R-:W-:Y:S02]  /*16f0*/  P2R R3, PR, RZ, 0x8 ;  /* 0x00000008ff037803 */ /* 0x000fe40000000000 */
[----:B------:R-:W-:-:S05]  /*1700*/  LEA.HI.X R3, R10, UR5, R13, 0x1, P2 ;  /* 0x000000050a037c11 */ /* 0x000fca00090f0c0d */
[----:B------:R0:W-:Y:S01]  /*1710*/  @P0 STG.E.U16 desc[UR12][R2.64], R11 ;  /* 0x0000000b02000986 */ /* 0x0001e2000c10150c */
[----:B------:R-:W-:Y:S05]  /*1720*/  @!P1 BRA `(.L_x_24) ;  /* 0x0000000000049947 */ /* 0x000fea0003800000 */
[----:B------:R1:W5:Y:S02]  /*1730*/  LDG.E.LTC128B.U16 R22, desc[UR12][R4.64+0x2] ;  /* 0x0000020c04167981 */ /* 0x000364000c1e1520 */
.L_x_24:
[----:B------:R-:W-:Y:S05]  /*1740*/  BSYNC B0 ;  /* 0x0000000000007941 */ /* 0x000fea0003800000 */
.L_x_23:
[----:B------:R-:W-:Y:S01]  /*1750*/  USHF.L.U32 UR4, UR6, 0x3, URZ ;  /* 0x0000000306047899 */ /* 0x000fe2000800063f */
[----:B-----5:R-:W-:Y:S01]  /*1760*/  HADD2.F32 R13, -RZ, R22.H0_H0 ;  /* 0x20000016ff0d7230 */ /* 0x020fe20000004100 */
[----:B------:R-:W-:Y:S01]  /*1770*/  USHF.L.U64.HI UR5, UR6, 0x3, UR7 ;  /* 0x0000000306057899 */ /* 0x000fe20008010207 */
[----:B------:R-:W-:-:S03]  /*1780*/  ISETP.GT.AND P0, PT, R16, 0x8, P4 ;  /* 0x000000081000780c */ /* 0x000fc60002704270 */
[----:B------:R-:W-:Y:S02]  /*1790*/  IMAD.U32 R10, RZ, RZ, UR4 ;  /* 0x00000004ff0a7e24 */ /* 0x000fe4000f8e00ff */
[----:B------:R-:W-:Y:S01]  /*17a0*/  FMUL R56, R13, R14 ;  /* 0x0000000e0d387220 */ /* 0x000fe20000400000 */
[----:B0-----:R-:W-:-:S03]  /*17b0*/  IMAD.U32 R11, RZ, RZ, UR5 ;  /* 0x00000005ff0b7e24 */ /* 0x001fc6000f8e00ff */
[----:B------:R-:W-:Y:S01]  /*17c0*/  FFMA R56, R57, R0, R56 ;  /* 0x0000000039387223 */ /* 0x000fe20000000038 */
[----:B------:R-:W-:-:S04]  /*17d0*/  IMAD.WIDE.U32 R12, R6, UR6, R10 ;  /* 0x00000006060c7c25 */ /* 0x000fc8000f8e000a */
[----:B------:R-:W-:Y:S02]  /*17e0*/  F2FP.F16.F32.PACK_AB R57, RZ, R56 ;  /* 0x00000038ff39723e */ /* 0x000fe400000000ff */
[----:B------:R-:W-:-:S03]  /*17f0*/  IADD3 R23, P2, R8, R12, RZ ;  /* 0x0000000c08177210 */ /* 0x000fc60007f5e0ff */
[----:B------:R0:W-:Y:S01]  /*1800*/  @P1 STG.E.U16 desc[UR12][R2.64+0x2], R57 ;  /* 0x0000023902001986 */ /* 0x0001e2000c10150c */
[----:B------:R-:W-:Y:S02]  /*1810*/  IADD3.X R56, R9, R21, R13, P2, !PT ;  /* 0x0000001509387210 */ /* 0x000fe400017fe40d */
[----:B------:R-:W-:-:S04]  /*1820*/  LEA R12, P2, R23, UR8, 0x1 ;  /* 0x00000008170c7c11 */ /* 0x000fc8000f8408ff */
[----:B------:R-:W-:-:S05]  /*1830*/  LEA.HI.X R13, R23, UR9, R56, 0x1, P2 ;  /* 0x00000009170d7c11 */ /* 0x000fca00090f0c38 */
[----:B------:R-:W2:Y:S01]  /*1840*/  @P0 LDG.E.LTC128B.U16 R22, desc[UR12][R12.64] ;  /* 0x0000000c0c160981 */ /* 0x000ea2000c1e1520 */
[C---:B------:R-:W-:Y:S01]  /*1850*/  IMAD.SHL.U32 R23, R20.reuse, 0x2, RZ ;  /* 0x0000000214177824 */ /* 0x040fe200078e00ff */
[----:B------:R-:W-:Y:S01]  /*1860*/  SHF.L.U64.HI R19, R20, 0x1, R19 ;  /* 0x0000000114137819 */ /* 0x000fe20000010213 */
[----:B------:R-:W-:Y:S01]  /*1870*/  BSSY B0, `(.L_x_25) ;  /* 0x000000b000007945 */ /* 0x000fe20003800000 */
[----:B------:R-:W-:Y:S02]  /*1880*/  ISETP.GT.AND P1, PT, R16, 0x8, P3 ;  /* 0x000000081000780c */ /* 0x000fe40001f24270 */
[----:B------:R-:W-:Y:S01]  /*1890*/  IADD3 R20, P2, R23, R2, RZ ;  /* 0x0000000217147210 */ /* 0x000fe20007f5e0ff */
[----:B--2---:R-:W-:-:S05]  /*18a0*/  HADD2.F32 R21, -RZ, R22.H0_H0 ;  /* 0x20000016ff157230 */ /* 0x004fca0000004100 */
[----:B------:R-:W-:-:S04]  /*18b0*/  FMUL R21, R21, R14 ;  /* 0x0000000e15157220 */ /* 0x000fc80000400000 */
[----:B------:R-:W-:-:S05]  /*18c0*/  FFMA R21, R58, R0, R21 ;  /* 0x000000003a157223 */ /* 0x000fca0000000015 */
[----:B------:R-:W-:Y:S01]  /*18d0*/  F2FP.F16.F32.PACK_AB R56, RZ, R21 ;  /* 0x00000015ff38723e */ /* 0x000fe200000000ff */
[----:B------:R-:W-:-:S05]  /*18e0*/  IMAD.X R21, R19, 0x1, R3, P2 ;  /* 0x0000000113157824 */ /* 0x000fca00010e0603 */
[----:B------:R0:W-:Y:S01]  /*18f0*/  @P0 STG.E.U16 desc[UR12][R20.64], R56 ;  /* 0x0000003814000986 */ /* 0x0001e2000c10150c */
[----:B------:R-:W-:Y:S05]  /*1900*/  @!P1 BRA `(.L_x_26) ;  /* 0x0000000000049947 */ /* 0x000fea0003800000 */
[----:B------:R2:W5:Y:S02]  /*1910*/  LDG.E.LTC128B.U16 R22, desc[UR12][R12.64+0x2] ;  /* 0x0000020c0c167981 */ /* 0x000564000c1e1520 */
.L_x_26:
[----:B------:R-:W-:Y:S05]  /*1920*/  BSYNC B0 ;  /* 0x0000000000007941 */ /* 0x000fea0003800000 */
.L_x_25:
[----:B0----5:R-:W-:Y:S01]  /*1930*/  HADD2.F32 R57, -RZ, R22.H0_H0 ;  /* 0x20000016ff397230 */ /* 0x021fe20000004100 */
[----:B------:R-:W-:Y:S01]  /*1940*/  ISETP.GT.AND P3, PT, R15, 0x8, PT ;  /* 0x000000080f00780c */ /* 0x000fe20003f64270 */
[----:B------:R-:W-:Y:S03]  /*1950*/  BSSY B0, `(.L_x_27) ;  /* 0x0000009000007945 */ /* 0x000fe60003800000 */
[----:B------:R-:W-:Y:S01]  /*1960*/  FMUL R56, R57, R14 ;  /* 0x0000000e39387220 */ /* 0x000fe20000400000 */
[----:B------:R-:W-:Y:S02]  /*1970*/  ISETP.GT.AND P0, PT, R16, RZ, P3 ;  /* 0x000000ff1000720c */ /* 0x000fe40001f04270 */
[----:B------:R-:W-:Y:S01]  /*1980*/  P2R R57, PR, RZ, 0x8 ;  /* 0x00000008ff397803 */ /* 0x000fe20000000000 */
[----:B------:R-:W-:-:S05]  /*1990*/  FFMA R56, R59, R0, R56 ;  /* 0x000000003b387223 */ /* 0x000fca0000000038 */
[----:B------:R-:W-:-:S05]  /*19a0*/  F2FP.F16.F32.PACK_AB R56, RZ, R56 ;  /* 0x00000038ff38723e */ /* 0x000fca00000000ff */
[----:B------:R0:W-:Y:S01]  /*19b0*/  @P1 STG.E.U16 desc[UR12][R20.64+0x2], R56 ;  /* 0x0000023814001986 */ /* 0x0001e2000c10150c */
[----:B------:R-:W-:Y:S05]  /*19c0*/  @!P0 BRA `(.L_x_28) ;  /* 0x0000000000048947 */ /* 0x000fea0003800000 */
[----:B------:R3:W5:Y:S02]  /*19d0*/  LDG.E.LTC128B.U16 R22, desc[UR12][R4.64+0x10] ;  /* 0x0000100c04167981 */ /* 0x000764000c1e1520 */
.L_x_28:
[----:B------:R-:W-:Y:S05]  /*19e0*/  BSYNC B0 ;  /* 0x0000000000007941 */ /* 0x000fea0003800000 */
.L_x_27:
[----:B-----5:R-:W-:Y:S01]  /*19f0*/  HADD2.F32 R57, -RZ, R22.H0_H0 ;  /* 0x20000016ff397230 */ /* 0x020fe20000004100 */
[----:B------:R-:W-:Y:S01]  /*1a00*/  ISETP.GT.AND P2, PT, R15, 0x9, PT ;  /* 0x000000090f00780c */ /* 0x000fe20003f44270 */
[----:B------:R-:W-:Y:S03]  /*1a10*/  BSSY B0, `(.L_x_29) ;  /* 0x0000009000007945 */ /* 0x000fe60003800000 */
[----:B------:R-:W-:Y:S01]  /*1a20*/  FMUL R57, R57, R14 ;  /* 0x0000000e39397220 */ /* 0x000fe20000400000 */
[----:B------:R-:W-:Y:S02]  /*1a30*/  ISETP.GT.AND P1, PT, R16, RZ, P2 ;  /* 0x000000ff1000720c */ /* 0x000fe40001724270 */
[----:B0-----:R-:W-:Y:S01]  /*1a40*/  P2R R56, PR, RZ, 0x4 ;  /* 0x00000004ff387803 */ /* 0x001fe20000000000 */
[----:B------:R-:W-:-:S05]  /*1a50*/  FFMA R57, R60, R0, R57 ;  /* 0x000000003c397223 */ /* 0x000fca0000000039 */
[----:B------:R-:W-:-:S05]  /*1a60*/  F2FP.F16.F32.PACK_AB R57, RZ, R57 ;  /* 0x00000039ff39723e */ /* 0x000fca00000000ff */
[----:B------:R0:W-:Y:S01]  /*1a70*/  @P0 STG.E.U16 desc[UR12][R2.64+0x10], R57 ;  /* 0x0000103902000986 */ /* 0x0001e2000c10150c */
[----:B------:R-:W-:Y:S05]  /*1a80*/  @!P1 BRA `(.L_x_30) ;  /* 0x0000000000049947 */ /* 0x000fea0003800000 */
[----:B------:R4:W5:Y:S02]  /*1a90*/  LDG.E.LTC128B.U16 R22, desc[UR12][R4.64+0x12] ;  /* 0x0000120c04167981 */ /* 0x000964000c1e1520 */
.L_x_30:
[----:B------:R-:W-:Y:S05]  /*1aa0*/  BSYNC B0 ;  /* 0x0000000000007941 */ /* 0x000fea0003800000 */
.L_x_29:
[----:B0----5:R-:W-:Y:S01]  /*1ab0*/  HADD2.F32 R57, -RZ, R22.H0_H0 ;  /* 0x20000016ff397230 */ /* 0x021fe20000004100 */
[----:B------:R-:W-:Y:S01]  /*1ac0*/  ISETP.GT.AND P0, PT, R16, 0x8, P3 ;  /* 0x000000081000780c */ /* 0x000fe20001f04270 */
[----:B------:R-:W-:Y:S03]  /*1ad0*/  BSSY B0, `(.L_x_31) ;  /* 0x0000007000007945 */ /* 0x000fe60003800000 */
[----:B------:R-:W-:-:S04]  /*1ae0*/  FMUL R56, R57, R14 ;  /* 0x0000000e39387220 */ /* 0x000fc80000400000 */
[----:B------:R-:W-:-:S05]  /*1af0*/  FFMA R56, R61, R0, R56 ;  /* 0x000000003d387223 */ /* 0x000fca0000000038 */
[----:B------:R-:W-:-:S05]  /*1b00*/  F2FP.F16.F32.PACK_AB R56, RZ, R56 ;  /* 0x00000038ff38723e */ /* 0x000fca00000000ff */
[----:B------:R0:W-:Y:S01]  /*1b10*/  @P1 STG.E.U16 desc[UR12][R2.64+0x12], R56 ;  /* 0x0000123802001986 */ /* 0x0001e2000c10150c */
[----:B------:R-:W-:Y:S05]  /*1b20*/  @!P0 BRA `(.L_x_32) ;  /* 0x0000000000048947 */ /* 0x000fea0003800000 */
[----:B------:R0:W5:Y:S02]  /*1b30*/  LDG.E.LTC128B.U16 R22, desc[UR12][R12.64+0x10] ;  /* 0x0000100c0c167981 */ /* 0x000164000c1e1520 */
.L_x_32:
[----:B------:R-:W-:Y:S05]  /*1b40*/  BSYNC B0 ;  /* 0x0000000000007941 */ /* 0x000fea0003800000 */
.L_x_31:
[----:B-----5:R-:W-:Y:S01]  /*1b50*/  HADD2.F32 R57, -RZ, R22.H0_H0 ;  /* 0x20000016ff397230 */ /* 0x020fe20000004100 */
        /* <DEDUP_REMOVED lines=8> */
.L_x_34:
[----:B------:R-:W-:Y:S05]  /*1be0*/  BSYNC B0 ;  /* 0x0000000000007941 */ /* 0x000fea0003800000 */
.L_x_33:
[----:B-----5:R-:W-:Y:S01]  /*1bf0*/  HADD2.F32 R59, -RZ, R22.H0_H0 ;  /* 0x20000016ff3b7230 */ /* 0x020fe20000004100 */
[----:B------:R-:W-:Y:S01]  /*1c00*/  ISETP.GT.AND P3, PT, R15, 0x10, PT ;  /* 0x000000100f00780c */ /* 0x000fe20003f64270 */
[C---:B0-----:R-:W-:Y:S01]  /*1c10*/  IMAD.SHL.U32 R57, R17.reuse, 0x2, RZ ;  /* 0x0000000211397824 */ /* 0x041fe200078e00ff */
[----:B------:R-:W-:Y:S01]  /*1c20*/  SHF.L.U64.HI R17, R17, 0x1, R18 ;  /* 0x0000000111117819 */ /* 0x000fe20000010212 */
[----:B------:R-:W-:Y:S01]  /*1c30*/  BSSY B0, `(.L_x_35) ;  /* 0x000000b000007945 */ /* 0x000fe20003800000 */
[----:B------:R-:W-:Y:S02]  /*1c40*/  FMUL R56, R59, R14 ;  /* 0x0000000e3b387220 */ /* 0x000fe40000400000 */
[----:B------:R-:W-:Y:S02]  /*1c50*/  IADD3 R18, P0, P2, R57, R2, R23 ;  /* 0x0000000239127210 */ /* 0x000fe40007a1e017 */
[----:B------:R-:W-:Y:S01]  /*1c60*/  FFMA R56, R63, R0, R56 ;  /* 0x000000003f387223 */ /* 0x000fe20000000038 */
[----:B------:R-:W-:-:S02]  /*1c70*/  P2R R23, PR, RZ, 0x8 ;  /* 0x00000008ff177803 */ /* 0x000fc40000000000 */
[----:B------:R-:W-:Y:S02]  /*1c80*/  IADD3.X R19, R17, R3, R19, P0, P2 ;  /* 0x0000000311137210 */ /* 0x000fe400007e4413 */
[----:B------:R-:W-:Y:S02]  /*1c90*/  F2FP.F16.F32.PACK_AB R56, RZ, R56 ;  /* 0x00000038ff38723e */ /* 0x000fe400000000ff */
[----:B------:R-:W-:-:S03]  /*1ca0*/  ISETP.GT.AND P0, PT, R16, RZ, P3 ;  /* 0x000000ff1000720c */ /* 0x000fc60001f04270 */
[----:B------:R0:W-:Y:S10]  /*1cb0*/  @P1 STG.E.U16 desc[UR12][R20.64+0x12], R56 ;  /* 0x0000123814001986 */ /* 0x0001f4000c10150c */
[----:B------:R-:W-:Y:S05]  /*1cc0*/  @!P0 BRA `(.L_x_36) ;  /* 0x0000000000048947 */ /* 0x000fea0003800000 */
[----:B------:R0:W5:Y:S02]  /*1cd0*/  LDG.E.LTC128B.U16 R22, desc[UR12][R4.64+0x20] ;  /* 0x0000200c04167981 */ /* 0x000164000c1e1520 */
.L_x_36:
[----:B------:R-:W-:Y:S05]  /*1ce0*/  BSYNC B0 ;  /* 0x0000000000007941 */ /* 0x000fea0003800000 */
.L_x_35:
[----:B-----5:R-:W-:Y:S01]  /*1cf0*/  HADD2.F32 R23, -RZ, R22.H0_H0 ;  /* 0x20000016ff177230 */ /* 0x020fe20000004100 */
[----:B------:R-:W-:Y:S01]  /*1d00*/  ISETP.GT.AND P1, PT, R15, 0x11, PT ;  /* 0x000000110f00780c */ /* 0x000fe20003f24270 */
[----:B------:R-:W-:Y:S03]  /*1d10*/  BSSY B0, `(.L_x_37) ;  /* 0x0000009000007945 */ /* 0x000fe60003800000 */
[----:B------:R-:W-:-:S04]  /*1d20*/  FMUL R23, R23, R14 ;  /* 0x0000000e17177220 */ /* 0x000fc80000400000 */
[----:B------:R-:W-:-:S05]  /*1d30*/  FFMA R23, R64, R0, R23 ;  /* 0x0000000040177223 */ /* 0x000fca0000000017 */
[----:B------:R-:W-:-:S05]  /*1d40*/  F2FP.F16.F32.PACK_AB R23, RZ, R23 ;  /* 0x00000017ff17723e */ /* 0x000fca00000000ff */
[----:B------:R1:W-:Y:S01]  /*1d50*/  @P0 STG.E.U16 desc[UR12][R2.64+0x20], R23 ;  /* 0x0000201702000986 */ /* 0x0003e2000c10150c */
[----:B------:R-:W-:Y:S02]  /*1d60*/  ISETP.GT.AND P0, PT, R16, RZ, P1 ;  /* 0x000000ff1000720c */ /* 0x000fe40000f04270 */
[----:B-1----:R-:W-:-:S11]  /*1d70*/  P2R R23, PR, RZ, 0x2 ;  /* 0x00000002ff177803 */ /* 0x002fd60000000000 */
[----:B------:R-:W-:Y:S05]  /*1d80*/  @!P0 BRA `(.L_x_38) ;  /* 0x0000000000048947 */ /* 0x000fea0003800000 */
[----:B------:R1:W5:Y:S02]  /*1d90*/  LDG.E.LTC128B.U16 R22, desc[UR12][R4.64+0x22] ;  /* 0x0000220c04167981 */ /* 0x000364000c1e1520 */
.L_x_38:
[----:B------:R-:W-:Y:S05]  /*1da0*/  BSYNC B0 ;  /* 0x0000000000007941 */ /* 0x000fea0003800000 */
.L_x_37:
[----:B-----5:R-:W-:Y:S01]  /*1db0*/  HADD2.F32 R23, -RZ, R22.H0_H0 ;  /* 0x20000016ff177230 */ /* 0x020fe20000004100 */
[----:B------:R-:W-:Y:S04]  /*1dc0*/  BSSY B0, `(.L_x_39) ;  /* 0x0000008000007945 */ /* 0x000fe80003800000 */
[----:B0-----:R-:W-:-:S04]  /*1dd0*/  FMUL R56, R23, R14 ;  /* 0x0000000e17387220 */ /* 0x001fc80000400000 */
[----:B------:R-:W-:-:S05]  /*1de0*/  FFMA R56, R65, R0, R56 ;  /* 0x0000000041387223 */ /* 0x000fca0000000038 */
[----:B------:R-:W-:-:S05]  /*1df0*/  F2FP.F16.F32.PACK_AB R56, RZ, R56 ;  /* 0x00000038ff38723e */ /* 0x000fca00000000ff */
[----:B------:R0:W-:Y:S01]  /*1e00*/  @P0 STG.E.U16 desc[UR12][R2.64+0x22], R56 ;  /* 0x0000223802000986 */ /* 0x0001e2000c10150c */
[----:B------:R-:W-:-:S13]  /*1e10*/  ISETP.GT.AND P0, PT, R16, 0x8, P3 ;  /* 0x000000081000780c */ /* 0x000fda0001f04270 */
[----:B0-----:R-:W-:Y:S05]  /*1e20*/  @!P0 BRA `(.L_x_40) ;  /* 0x0000000000048947 */ /* 0x001fea0003800000 */
[----:B------:R0:W5:Y:S02]  /*1e30*/  LDG.E.LTC128B.U16 R22, desc[UR12][R12.64+0x20] ;  /* 0x0000200c0c167981 */ /* 0x000164000c1e1520 */
.L_x_40:
[----:B------:R-:W-:Y:S05]  /*1e40*/  BSYNC B0 ;  /* 0x0000000000007941 */ /* 0x000fea0003800000 */
.L_x_39:
[----:B-----5:R-:W-:Y:S01]  /*1e50*/  HADD2.F32 R23, -RZ, R22.H0_H0 ;  /* 0x20000016ff177230 */ /* 0x020fe20000004100 */
[----:B------:R-:W-:Y:S01]  /*1e60*/  BSSY B0, `(.L_x_41) ;  /* 0x000000c000007945 */ /* 0x000fe20003800000 */
[----:B------:R-:W-:-:S03]  /*1e70*/  PRMT R56, R22, 0x7610, R56 ;  /* 0x0000761016387816 */ /* 0x000fc60000000038 */
[----:B------:R-:W-:-:S04]  /*1e80*/  FMUL R23, R23, R14 ;  /* 0x0000000e17177220 */ /* 0x000fc80000400000 */
[----:B------:R-:W-:-:S05]  /*1e90*/  FFMA R23, R66, R0, R23 ;  /* 0x0000000042177223 */ /* 0x000fca0000000017 */
[----:B------:R-:W-:-:S04]  /*1ea0*/  F2FP.F16.F32.PACK_AB R23, RZ, R23 ;  /* 0x00000017ff17723e */ /* 0x000fc800000000ff */
[----:B------:R-:W-:-:S05]  /*1eb0*/  PRMT R58, R23, 0x7610, R58 ;  /* 0x00007610173a7816 */ /* 0x000fca000000003a */
[----:B------:R0:W-:Y:S01]  /*1ec0*/  @P0 STG.E.U16 desc[UR12][R20.64+0x20], R58 ;  /* 0x0000203a14000986 */ /* 0x0001e2000c10150c */
[----:B------:R-:W-:-:S05]  /*1ed0*/  IADD3 R59, P0, R6, 0x40, RZ ;  /* 0x00000040063b7810 */ /* 0x000fca0007f1e0ff */
[----:B------:R-:W-:Y:S01]  /*1ee0*/  IMAD.X R23, RZ, RZ, R7, P0 ;  /* 0x000000ffff177224 */ /* 0x000fe200000e0607 */
[----:B------:R-:W-:-:S13]  /*1ef0*/  ISETP.GT.AND P0, PT, R16, 0x8, P1 ;  /* 0x000000081000780c */ /* 0x000fda0000f04270 */
[----:B0-----:R-:W-:Y:S05]  /*1f00*/  @!P0 BRA `(.L_x_42) ;  /* 0x0000000000048947 */ /* 0x001fea0003800000 */
[----:B------:R0:W5:Y:S02]  /*1f10*/  LDG.E.LTC128B.U16 R56, desc[UR12][R12.64+0x22] ;  /* 0x0000220c0c387981 */ /* 0x000164000c1e1520 */
.L_x_42:
[----:B------:R-:W-:Y:S05]  /*1f20*/  BSYNC B0 ;  /* 0x0000000000007941 */ /* 0x000fea0003800000 */
.L_x_41:
[----:B-----5:R-:W-:Y:S01]  /*1f30*/  HADD2.F32 R7, -RZ, R56.H0_H0 ;  /* 0x20000038ff077230 */ /* 0x020fe20000004100 */
[----:B------:R-:W-:Y:S01]  /*1f40*/  ISETP.GT.AND P2, PT, R15, 0x18, PT ;  /* 0x000000180f00780c */ /* 0x000fe20003f44270 */
[----:B------:R-:W-:Y:S01]  /*1f50*/  IMAD.WIDE.U32 R10, R59, UR6, R10 ;  /* 0x000000063b0a7c25 */ /* 0x000fe2000f8e000a */
[----:B------:R-:W-:Y:S03]  /*1f60*/  BSSY B0, `(.L_x_43) ;  /* 0x0000014000007945 */ /* 0x000fe60003800000 */
[----:B------:R-:W-:-:S04]  /*1f70*/  FMUL R6, R7, R14 ;  /* 0x0000000e07067220 */ /* 0x000fc80000400000 */
[----:B------:R-:W-:-:S05]  /*1f80*/  FFMA R6, R67, R0, R6 ;  /* 0x0000000043067223 */ /* 0x000fca0000000006 */
[----:B------:R-:W-:Y:S01]  /*1f90*/  F2FP.F16.F32.PACK_AB R7, RZ, R6 ;  /* 0x00000006ff07723e */ /* 0x000fe200000000ff */
[----:B------:R-:W-:Y:S02]  /*1fa0*/  IMAD R6, R23, UR6, RZ ;  /* 0x0000000617067c24 */ /* 0x000fe4000f8e02ff */
[----:B------:R-:W-:Y:S01]  /*1fb0*/  IMAD.WIDE.U32 R22, R59, UR6, R8 ;  /* 0x000000063b167c25 */ /* 0x000fe2000f8e0008 */
[----:B------:R-:W-:-:S03]  /*1fc0*/  PRMT R58, R7, 0x7610, R58 ;  /* 0x00007610073a7816 */ /* 0x000fc6000000003a */
[----:B------:R-:W-:Y:S02]  /*1fd0*/  IMAD R61, R59, UR7, R6 ;  /* 0x000000073b3d7c24 */ /* 0x000fe4000f8e0206 */
[----:B------:R0:W-:Y:S01]  /*1fe0*/  @P0 STG.E.U16 desc[UR12][R20.64+0x22], R58 ;  /* 0x0000223a14000986 */ /* 0x0001e2000c10150c */
[----:B------:R-:W-:Y:S01]  /*1ff0*/  LEA R6, P0, R22, UR8, 0x1 ;  /* 0x0000000816067c11 */ /* 0x000fe2000f8008ff */
[----:B------:R-:W-:-:S05]  /*2000*/  IMAD.IADD R7, R23, 0x1, R61 ;  /* 0x0000000117077824 */ /* 0x000fca00078e023d */
[----:B------:R-:W-:Y:S02]  /*2010*/  LEA.HI.X R7, R22, UR9, R7, 0x1, P0 ;  /* 0x0000000916077c11 */ /* 0x000fe400080f0c07 */
[----:B------:R-:W-:-:S04]  /*2020*/  IADD3 R10, P0, R8, R10, RZ ;  /* 0x0000000a080a7210 */ /* 0x000fc80007f1e0ff */
[----:B------:R-:W-:Y:S02]  /*2030*/  IADD3.X R9, R9, R61, R11, P0, !PT ;  /* 0x0000003d09097210 */ /* 0x000fe400007fe40b */
[----:B------:R-:W-:-:S04]  /*2040*/  LEA R8, P0, R10, UR8, 0x1 ;  /* 0x000000080a087c11 */ /* 0x000fc8000f8008ff */
[----:B------:R-:W-:Y:S02]  /*2050*/  LEA.HI.X R9, R10, UR9, R9, 0x1, P0 ;  /* 0x000000090a097c11 */ /* 0x000fe400080f0c09 */
[----:B------:R-:W-:Y:S02]  /*2060*/  ISETP.GT.AND P0, PT, R16, RZ, P2 ;  /* 0x000000ff1000720c */ /* 0x000fe40001704270 */
[----:B------:R-:W-:-:S11]  /*2070*/  P2R R10, PR, RZ, 0x4 ;  /* 0x00000004ff0a7803 */ /* 0x000fd60000000000 */
[----:B0-----:R-:W-:Y:S05]  /*2080*/  @!P0 BRA `(.L_x_44) ;  /* 0x0000000000048947 */ /* 0x001fea0003800000 */
[----:B------:R0:W5:Y:S02]  /*2090*/  LDG.E.LTC128B.U16 R56, desc[UR12][R4.64+0x30] ;  /* 0x0000300c04387981 */ /* 0x000164000c1e1520 */
.L_x_44:
[----:B------:R-:W-:Y:S05]  /*20a0*/  BSYNC B0 ;  /* 0x0000000000007941 */ /* 0x000fea0003800000 */
.L_x_43:
[----:B-----5:R-:W-:Y:S01]  /*20b0*/  HADD2.F32 R11, -RZ, R56.H0_H0 ;  /* 0x20000038ff0b7230 */ /* 0x020fe20000004100 */
[----:B------:R-:W-:Y:S01]  /*20c0*/  ISETP.GT.AND P1, PT, R15, 0x19, PT ;  /* 0x000000190f00780c */ /* 0x000fe20003f24270 */
[----:B------:R-:W-:Y:S03]  /*20d0*/  BSSY B0, `(.L_x_45) ;  /* 0x0000009000007945 */ /* 0x000fe60003800000 */
[----:B------:R-:W-:Y:S01]  /*20e0*/  FMUL R11, R11, R14 ;  /* 0x0000000e0b0b7220 */ /* 0x000fe20000400000 */
[----:B------:R-:W-:-:S03]  /*20f0*/  P2R R10, PR, RZ, 0x2 ;  /* 0x00000002ff0a7803 */ /* 0x000fc60000000000 */
[----:B------:R-:W-:-:S05]  /*2100*/  FFMA R11, R68, R0, R11 ;  /* 0x00000000440b7223 */ /* 0x000fca000000000b */
[----:B------:R-:W-:-:S05]  /*2110*/  F2FP.F16.F32.PACK_AB R11, RZ, R11 ;  /* 0x0000000bff0b723e */ /* 0x000fca00000000ff */
[----:B------:R0:W-:Y:S01]  /*2120*/  @P0 STG.E.U16 desc[UR12][R2.64+0x30], R11 ;  /* 0x0000300b02000986 */ /* 0x0001e2000c10150c */
[----:B------:R-:W-:-:S13]  /*2130*/  ISETP.GT.AND P0, PT, R16, RZ, P1 ;  /* 0x000000ff1000720c */ /* 0x000fda0000f04270 */
[----:B0-----:R-:W-:Y:S05]  /*2140*/  @!P0 BRA `(.L_x_46) ;  /* 0x0000000000048947 */ /* 0x001fea0003800000 */
[----:B------:R0:W5:Y:S02]  /*2150*/  LDG.E.LTC128B.U16 R56, desc[UR12][R4.64+0x32] ;  /* 0x0000320c04387981 */ /* 0x000164000c1e1520 */
.L_x_46:
[----:B------:R-:W-:Y:S05]  /*2160*/  BSYNC B0 ;  /* 0x0000000000007941 */ /* 0x000fea0003800000 */
.L_x_45:
[----:B-----5:R-:W-:Y:S01]  /*2170*/  HADD2.F32 R11, -RZ, R56.H0_H0 ;  /* 0x20000038ff0b7230 */ /* 0x020fe20000004100 */
[----:B------:R-:W-:Y:S04]  /*2180*/  BSSY B0, `(.L_x_47) ;  /* 0x0000008000007945 */ /* 0x000fe80003800000 */
[----:B------:R-:W-:-:S04]  /*2190*/  FMUL R10, R11, R14 ;  /* 0x0000000e0b0a7220 */ /* 0x000fc80000400000 */
[----:B------:R-:W-:-:S05]  /*21a0*/  FFMA R10, R69, R0, R10 ;  /* 0x00000000450a7223 */ /* 0x000fca000000000a */
[----:B------:R-:W-:-:S05]  /*21b0*/  F2FP.F16.F32.PACK_AB R10, RZ, R10 ;  /* 0x0000000aff0a723e */ /* 0x000fca00000000ff */
[----:B------:R0:W-:Y:S01]  /*21c0*/  @P0 STG.E.U16 desc[UR12][R2.64+0x32], R10 ;  /* 0x0000320a02000986 */ /* 0x0001e2000c10150c */
[----:B------:R-:W-:-:S13]  /*21d0*/  ISETP.GT.AND P0, PT, R16, 0x8, P2 ;  /* 0x000000081000780c */ /* 0x000fda0001704270 */
[----:B0-----:R-:W-:Y:S05]  /*21e0*/  @!P0 BRA `(.L_x_48) ;  /* 0x0000000000048947 */ /* 0x001fea0003800000 */
[----:B------:R0:W5:Y:S02]  /*21f0*/  LDG.E.LTC128B.U16 R56, desc[UR12][R12.64+0x30] ;  /* 0x0000300c0c387981 */ /* 0x000164000c1e1520 */
.L_x_48:
[----:B------:R-:W-:Y:S05]  /*2200*/  BSYNC B0 ;  /* 0x0000000000007941 */ /* 0x000fea0003800000 */
.L_x_47:
        /* <DEDUP_REMOVED lines=9> */
.L_x_50:
[----:B------:R-:W-:Y:S05]  /*22a0*/  BSYNC B0 ;  /* 0x0000000000007941 */ /* 0x000fea0003800000 */
.L_x_49:
        /* <DEDUP_REMOVED lines=11> */
.L_x_52:
[----:B------:R-:W-:Y:S05]  /*2360*/  BSYNC B0 ;  /* 0x0000000000007941 */ /* 0x000fea0003800000 */
.L_x_51:
        /* <DEDUP_REMOVED lines=11> */
.L_x_54:
[----:B------:R-:W-:Y:S05]  /*2420*/  BSYNC B0 ;  /* 0x0000000000007941 */ /* 0x000fea0003800000 */
.L_x_53:
        /* <DEDUP_REMOVED lines=9> */
.L_x_56:
[----:B------:R-:W-:Y:S05]  /*24c0*/  BSYNC B0 ;  /* 0x0000000000007941 */ /* 0x000fea0003800000 */
.L_x_55:
        /* <DEDUP_REMOVED lines=9> */
.L_x_58:
[----:B------:R-:W-:Y:S05]  /*2560*/  BSYNC B0 ;  /* 0x0000000000007941 */ /* 0x000fea0003800000 */
.L_x_57:
        /* <DEDUP_REMOVED lines=11> */
.L_x_60:
[----:B------:R-:W-:Y:S05]  /*2620*/  BSYNC B0 ;  /* 0x0000000000007941 */ /* 0x000fea0003800000 */
.L_x_59:
[----:B-----5:R-:W-:Y:S01]  /*2630*/  HADD2.F32 R11, -RZ, R56.H0_H0 ;  /* 0x20000038ff0b7230 */ /* 0x020fe20000004100 */
[----:B------:R-:W-:Y:S01]  /*2640*/  ISETP.GT.AND P4, PT, R15, 0x29, PT ;  /* 0x000000290f00780c */ /* 0x000fe20003f84270 */
[----:B------:R-:W-:Y:S03]  /*2650*/  BSSY B0, `(.L_x_61) ;  /* 0x0000008000007945 */ /* 0x000fe60003800000 */
[----:B------:R-:W-:-:S04]  /*2660*/  FMUL R11, R11, R14 ;  /* 0x0000000e0b0b7220 */ /* 0x000fc80000400000 */
[----:B------:R-:W-:-:S05]  /*2670*/  FFMA R11, R76, R0, R11 ;  /* 0x000000004c0b7223 */ /* 0x000fca000000000b */
[----:B------:R-:W-:-:S05]  /*2680*/  F2FP.F16.F32.PACK_AB R11, RZ, R11 ;  /* 0x0000000bff0b723e */ /* 0x000fca00000000ff */
[----:B------:R0:W-:Y:S01]  /*2690*/  @P0 STG.E.U16 desc[UR12][R2.64+0x50], R11 ;  /* 0x0000500b02000986 */ /* 0x0001e2000c10150c */
[----:B------:R-:W-:-:S13]  /*26a0*/  ISETP.GT.AND P0, PT, R16, RZ, P4 ;  /* 0x000000ff1000720c */ /* 0x000fda0002704270 */
[----:B0-----:R-:W-:Y:S05]  /*26b0*/  @!P0 BRA `(.L_x_62) ;  /* 0x0000000000048947 */ /* 0x001fea0003800000 */
[----:B------:R0:W5:Y:S02]  /*26c0*/  LDG.E.LTC128B.U16 R56, desc[UR12][R4.64+0x52] ;  /* 0x0000520c04387981 */ /* 0x000164000c1e1520 */
.L_x_62:
[----:B------:R-:W-:Y:S05]  /*26d0*/  BSYNC B0 ;  /* 0x0000000000007941 */ /* 0x000fea0003800000 */
.L_x_61:
        /* <DEDUP_REMOVED lines=9> */
.L_x_64:
[----:B------:R-:W-:Y:S05]  /*2770*/  BSYNC B0 ;  /* 0x0000000000007941 */ /* 0x000fea0003800000 */
.L_x_63:
        /* <DEDUP_REMOVED lines=9> */
.L_x_66:
[----:B------:R-:W-:Y:S05]  /*2810*/  BSYNC B0 ;  /* 0x0000000000007941 */ /* 0x000fea0003800000 */
.L_x_65:
        /* <DEDUP_REMOVED lines=10> */
.L_x_68:
[----:B------:R-:W-:Y:S05]  /*28c0*/  BSYNC B0 ;  /* 0x0000000000007941 */ /* 0x000fea0003800000 */
.L_x_67:
        /* <DEDUP_REMOVED lines=10> */
.L_x_70:
[----:B------:R-:W-:Y:S05]  /*2970*/  BSYNC B0 ;  /* 0x0000000000007941 */ /* 0x000fea0003800000 */
.L_x_69:
        /* <DEDUP_REMOVED lines=9> */
.L_x_72:
[----:B------:R-:W-:Y:S05]  /*2a10*/  BSYNC B0 ;  /* 0x0000000000007941 */ /* 0x000fea0003800000 */
.L_x_71:
        /* <DEDUP_REMOVED lines=9> */
.L_x_74:
[----:B------:R-:W-:Y:S05]  /*2ab0*/  BSYNC B0 ;  /* 0x0000000000007941 */ /* 0x000fea0003800000 */
.L_x_73:
        /* <DEDUP_REMOVED lines=10> */
.L_x_76:
[----:B------:R-:W-:Y:S05]  /*2b60*/  BSYNC B0 ;  /* 0x0000000000007941 */ /* 0x000fea0003800000 */
.L_x_75:
[----:B-----5:R-:W-:Y:S01]  /*2b70*/  HADD2.F32 R11, -RZ, R56.H0_H0 ;  /* 0x20000038ff0b7230 */ /* 0x020fe20000004100 */
[----:B------:R-:W-:Y:S04]  /*2b80*/  BSSY B0, `(.L_x_77) ;  /* 0x000000d000007945 */ /* 0x000fe80003800000 */
[----:B------:R-:W-:-:S04]  /*2b90*/  FMUL R11, R11, R14 ;  /* 0x0000000e0b0b7220 */ /* 0x000fc80000400000 */
[----:B------:R-:W-:-:S05]  /*2ba0*/  FFMA R11, R84, R0, R11 ;  /* 0x00000000540b7223 */ /* 0x000fca000000000b */
[----:B------:R-:W-:-:S05]  /*2bb0*/  F2FP.F16.F32.PACK_AB R11, RZ, R11 ;  /* 0x0000000bff0b723e */ /* 0x000fca00000000ff */
[----:B------:R1:W-:Y:S01]  /*2bc0*/  @P0 STG.E.U16 desc[UR12][R2.64+0x70], R11 ;  /* 0x0000700b02000986 */ /* 0x0003e2000c10150c */
[----:B------:R-:W-:-:S05]  /*2bd0*/  IADD3 R22, P0, R57, R20, RZ ;  /* 0x0000001439167210 */ /* 0x000fca0007f1e0ff */
[----:B------:R-:W-:Y:S01]  /*2be0*/  IMAD.X R23, R17, 0x1, R21, P0 ;  /* 0x0000000111177824 */ /* 0x000fe200000e0615 */
[----:B------:R-:W-:-:S05]  /*2bf0*/  IADD3 R10, P0, R57, R2, RZ ;  /* 0x00000002390a7210 */ /* 0x000fca0007f1e0ff */
[----:B-1----:R-:W-:Y:S01]  /*2c00*/  IMAD.X R11, R17, 0x1, R3, P0 ;  /* 0x00000001110b7824 */ /* 0x002fe200000e0603 */
[----:B------:R-:W-:-:S04]  /*2c10*/  ISETP.GT.AND P0, PT, R15, 0x39, PT ;  /* 0x000000390f00780c */ /* 0x000fc80003f04270 */
[----:B------:R-:W-:-:S13]  /*2c20*/  ISETP.GT.AND P5, PT, R16, RZ, P0 ;  /* 0x000000ff1000720c */ /* 0x000fda00007a4270 */
[----:B------:R-:W-:Y:S05]  /*2c30*/  @!P5 BRA `(.L_x_78) ;  /* 0x000000000004d947 */ /* 0x000fea0003800000 */
[----:B------:R1:W5:Y:S02]  /*2c40*/  LDG.E.LTC128B.U16 R56, desc[UR12][R4.64+0x72] ;  /* 0x0000720c04387981 */ /* 0x000364000c1e1520 */
.L_x_78:
[----:B------:R-:W-:Y:S05]  /*2c50*/  BSYNC B0 ;  /* 0x0000000000007941 */ /* 0x000fea0003800000 */
.L_x_77:
[----:B01-345:R-:W-:Y:S01]  /*2c60*/  HADD2.F32 R5, -RZ, R56.H0_H0 ;  /* 0x20000038ff057230 */ /* 0x03bfe20000004100 */
        /* <DEDUP_REMOVED lines=8> */
.L_x_80:
[----:B------:R-:W-:Y:S05]  /*2cf0*/  BSYNC B0 ;  /* 0x0000000000007941 */ /* 0x000fea0003800000 */
.L_x_79:
[----:B-----5:R-:W-:Y:S01]  /*2d00*/  HADD2.F32 R3, -RZ, R56.H0_H0 ;  /* 0x20000038ff037230 */ /* 0x020fe20000004100 */
[----:B------:R-:W-:Y:S04]  /*2d10*/  BSSY B0, `(.L_x_81) ;  /* 0x0000008000007945 */ /* 0x000fe80003800000 */
[----:B------:R-:W-:-:S04]  /*2d20*/  FMUL R3, R3, R14 ;  /* 0x0000000e03037220 */ /* 0x000fc80000400000 */
[----:B------:R-:W-:-:S05]  /*2d30*/  FFMA R3, R86, R0, R3 ;  /* 0x0000000056037223 */ /* 0x000fca0000000003 */
[----:B------:R-:W-:-:S05]  /*2d40*/  F2FP.F16.F32.PACK_AB R3, RZ, R3 ;  /* 0x00000003ff03723e */ /* 0x000fca00000000ff */
[----:B------:R1:W-:Y:S01]  /*2d50*/  @P5 STG.E.U16 desc[UR12][R20.64+0x70], R3 ;  /* 0x0000700314005986 */ /* 0x0003e2000c10150c */
[----:B------:R-:W-:-:S13]  /*2d60*/  ISETP.GT.AND P5, PT, R16, 0x8, P0 ;  /* 0x000000081000780c */ /* 0x000fda00007a4270 */
[----:B-1----:R-:W-:Y:S05]  /*2d70*/  @!P5 BRA `(.L_x_82) ;  /* 0x000000000004d947 */ /* 0x002fea0003800000 */
[----:B------:R1:W5:Y:S02]  /*2d80*/  LDG.E.LTC128B.U16 R56, desc[UR12][R12.64+0x72] ;  /* 0x0000720c0c387981 */ /* 0x000364000c1e1520 */
.L_x_82:
[----:B------:R-:W-:Y:S05]  /*2d90*/  BSYNC B0 ;  /* 0x0000000000007941 */ /* 0x000fea0003800000 */
.L_x_81:
[----:B-----5:R-:W-:-:S05]  /*2da0*/  HADD2.F32 R3, -RZ, R56.H0_H0 ;  /* 0x20000038ff037230 */ /* 0x020fca0000004100 */
[----:B------:R-:W-:-:S04]  /*2db0*/  FMUL R2, R3, R14 ;  /* 0x0000000e03027220 */ /* 0x000fc80000400000 */
[----:B------:R-:W-:-:S05]  /*2dc0*/  FFMA R2, R87, R0, R2 ;  /* 0x0000000057027223 */ /* 0x000fca0000000002 */
[----:B------:R-:W-:-:S05]  /*2dd0*/  F2FP.F16.F32.PACK_AB R2, RZ, R2 ;  /* 0x00000002ff02723e */ /* 0x000fca00000000ff */
[----:B------:R3:W-:Y:S01]  /*2de0*/  @P5 STG.E.U16 desc[UR12][R20.64+0x72], R2 ;  /* 0x0000720214005986 */ /* 0x0007e2000c10150c */
[----:B------:R-:W-:-:S04]  /*2df0*/  ISETP.GT.AND P5, PT, R15, RZ, PT ;  /* 0x000000ff0f00720c */ /* 0x000fc80003fa4270 */
[----:B------:R-:W-:-:S13]  /*2e00*/  ISETP.GT.AND P5, PT, R16, 0x40, P5 ;  /* 0x000000401000780c */ /* 0x000fda0002fa4270 */
[----:B------:R-:W4:Y:S01]  /*2e10*/  @P5 LDG.E.LTC128B.U16 R56, desc[UR12][R6.64] ;  /* 0x0000000c06385981 */ /* 0x000f22000c1e1520 */
[----:B------:R-:W-:Y:S01]  /*2e20*/  BSSY B0, `(.L_x_83) ;  /* 0x000000a000007945 */ /* 0x000fe20003800000 */
[----:B----4-:R-:W-:-:S05]  /*2e30*/  HADD2.F32 R3, -RZ, R56.H0_H0 ;  /* 0x20000038ff037230 */ /* 0x010fca0000004100 */
[----:B------:R-:W-:-:S04]  /*2e40*/  FMUL R3, R3, R14 ;  /* 0x0000000e03037220 */ /* 0x000fc80000400000 */
[----:B------:R-:W-:-:S05]  /*2e50*/  FFMA R3, R24, R0, R3 ;  /* 0x0000000018037223 */ /* 0x000fca0000000003 */
[----:B------:R-:W-:-:S05]  /*2e60*/  F2FP.F16.F32.PACK_AB R3, RZ, R3 ;  /* 0x00000003ff03723e */ /* 0x000fca00000000ff */
[----:B------:R3:W-:Y:S01]  /*2e70*/  @P5 STG.E.U16 desc[UR12][R10.64], R3 ;  /* 0x000000030a005986 */ /* 0x0007e2000c10150c */
[----:B------:R-:W-:-:S04]  /*2e80*/  ISETP.GT.AND P5, PT, R15, 0x1, PT ;  /* 0x000000010f00780c */ /* 0x000fc80003fa4270 */
[----:B------:R-:W-:-:S13]  /*2e90*/  ISETP.GT.AND P5, PT, R16, 0x40, P5 ;  /* 0x000000401000780c */ /* 0x000fda0002fa4270 */
[----:B---3--:R-:W-:Y:S05]  /*2ea0*/  @!P5 BRA `(.L_x_84) ;  /* 0x000000000004d947 */ /* 0x008fea0003800000 */
[----:B------:R3:W5:Y:S02]  /*2eb0*/  LDG.E.LTC128B.U16 R56, desc[UR12][R6.64+0x2] ;  /* 0x0000020c06387981 */ /* 0x000764000c1e1520 */
.L_x_84:
[----:B------:R-:W-:Y:S05]  /*2ec0*/  BSYNC B0 ;  /* 0x0000000000007941 */ /* 0x000fea0003800000 */
.L_x_83:
[----:B-----5:R-:W-:Y:S01]  /*2ed0*/  HADD2.F32 R3, -RZ, R56.H0_H0 ;  /* 0x20000038ff037230 */ /* 0x020fe20000004100 */
[----:B------:R-:W-:Y:S04]  /*2ee0*/  BSSY B0, `(.L_x_85) ;  /* 0x000000c000007945 */ /* 0x000fe80003800000 */
[----:B------:R-:W-:Y:S01]  /*2ef0*/  FMUL R2, R3, R14 ;  /* 0x0000000e03027220 */ /* 0x000fe20000400000 */
[----:B------:R-:W-:-:S03]  /*2f00*/  @P5 IMAD.MOV.U32 R3, RZ, RZ, R11 ;  /* 0x000000ffff035224 */ /* 0x000fc600078e000b */
[----:B------:R-:W-:-:S05]  /*2f10*/  FFMA R2, R25, R0, R2 ;  /* 0x0000000019027223 */ /* 0x000fca0000000002 */
[----:B------:R-:W-:-:S04]  /*2f20*/  F2FP.F16.F32.PACK_AB R2, RZ, R2 ;  /* 0x00000002ff02723e */ /* 0x000fc800000000ff */
[----:B------:R-:W-:Y:S01]  /*2f30*/  PRMT R4, R2, 0x7610, R4 ;  /* 0x0000761002047816 */ /* 0x000fe20000000004 */
[----:B------:R-:W-:-:S05]  /*2f40*/  @P5 IMAD.MOV.U32 R2, RZ, RZ, R10 ;  /* 0x000000ffff025224 */ /* 0x000fca00078e000a */
[----:B------:R4:W-:Y:S01]  /*2f50*/  @P5 STG.E.U16 desc[UR12][R2.64+0x2], R4 ;  /* 0x0000020402005986 */ /* 0x0009e2000c10150c */
[----:B------:R-:W-:-:S04]  /*2f60*/  ISETP.GT.AND P5, PT, R15, RZ, PT ;  /* 0x000000ff0f00720c */ /* 0x000fc80003fa4270 */
[----:B------:R-:W-:-:S13]  /*2f70*/  ISETP.GT.AND P5, PT, R16, 0x48, P5 ;  /* 0x000000481000780c */ /* 0x000fda0002fa4270 */
[----:B----4-:R-:W-:Y:S05]  /*2f80*/  @!P5 BRA `(.L_x_86) ;  /* 0x000000000004d947 */ /* 0x010fea0003800000 */
[----:B------:R4:W5:Y:S02]  /*2f90*/  LDG.E.LTC128B.U16 R56, desc[UR12][R8.64] ;  /* 0x0000000c08387981 */ /* 0x000964000c1e1520 */
.L_x_86:
[----:B------:R-:W-:Y:S05]  /*2fa0*/  BSYNC B0 ;  /* 0x0000000000007941 */ /* 0x000fea0003800000 */
.L_x_85:
[----:B-----5:R-:W-:Y:S01]  /*2fb0*/  HADD2.F32 R3, -RZ, R56.H0_H0 ;  /* 0x20000038ff037230 */ /* 0x020fe20000004100 */
[----:B------:R-:W-:Y:S04]  /*2fc0*/  BSSY B0, `(.L_x_87) ;  /* 0x0000009000007945 */ /* 0x000fe80003800000 */
[----:B------:R-:W-:-:S04]  /*2fd0*/  FMUL R3, R3, R14 ;  /* 0x0000000e03037220 */ /* 0x000fc80000400000 */
[----:B------:R-:W-:-:S05]  /*2fe0*/  FFMA R3, R26, R0, R3 ;  /* 0x000000001a037223 */ /* 0x000fca0000000003 */
[----:B------:R-:W-:-:S05]  /*2ff0*/  F2FP.F16.F32.PACK_AB R3, RZ, R3 ;  /* 0x00000003ff03723e */ /* 0x000fca00000000ff */
[----:B------:R0:W-:Y:S01]  /*3000*/  @P5 STG.E.U16 desc[UR12][R22.64], R3 ;  /* 0x0000000316005986 */ /* 0x0001e2000c10150c */
[----:B------:R-:W-:-:S04]  /*3010*/  ISETP.GT.AND P5, PT, R15, 0x1, PT ;  /* 0x000000010f00780c */ /* 0x000fc80003fa4270 */
[----:B------:R-:W-:-:S13]  /*3020*/  ISETP.GT.AND P5, PT, R16, 0x48, P5 ;  /* 0x000000481000780c */ /* 0x000fda0002fa4270 */
[----:B0-----:R-:W-:Y:S05]  /*3030*/  @!P5 BRA `(.L_x_88) ;  /* 0x000000000004d947 */ /* 0x001fea0003800000 */
[----:B------:R0:W5:Y:S02]  /*3040*/  LDG.E.LTC128B.U16 R56, desc[UR12][R8.64+0x2] ;  /* 0x0000020c08387981 */ /* 0x000164000c1e1520 */
.L_x_88:
[----:B------:R-:W-:Y:S05]  /*3050*/  BSYNC B0 ;  /* 0x0000000000007941 */ /* 0x000fea0003800000 */
.L_x_87:
        /* <DEDUP_REMOVED lines=10> */
.L_x_90:
[----:B------:R-:W-:Y:S05]  /*3100*/  BSYNC B0 ;  /* 0x0000000000007941 */ /* 0x000fea0003800000 */
.L_x_89:
[----:B-----5:R-:W-:Y:S01]  /*3110*/  HADD2.F32 R3, -RZ, R56.H0_H0 ;  /* 0x20000038ff037230 */ /* 0x020fe20000004100 */
[----:B------:R-:W-:Y:S01]  /*3120*/  BSSY B0, `(.L_x_91) ;  /* 0x000000c000007945 */ /* 0x000fe20003800000 */
[----:B------:R-:W-:-:S03]  /*3130*/  @P5 IMAD.MOV.U32 R2, RZ, RZ, R10 ;  /* 0x000000ffff025224 */ /* 0x000fc600078e000a */
[----:B------:R-:W-:-:S04]  /*3140*/  FMUL R3, R3, R14 ;  /* 0x0000000e03037220 */ /* 0x000fc80000400000 */
[----:B------:R-:W-:-:S05]  /*3150*/  FFMA R3, R28, R0, R3 ;  /* 0x000000001c037223 */ /* 0x000fca0000000003 */
[----:B------:R-:W-:-:S04]  /*3160*/  F2FP.F16.F32.PACK_AB R3, RZ, R3 ;  /* 0x00000003ff03723e */ /* 0x000fc800000000ff */
[----:B------:R-:W-:Y:S01]  /*3170*/  PRMT R4, R3, 0x7610, R4 ;  /* 0x0000761003047816 */ /* 0x000fe20000000004 */
[----:B------:R-:W-:-:S05]  /*3180*/  @P5 IMAD.MOV.U32 R3, RZ, RZ, R11 ;  /* 0x000000ffff035224 */ /* 0x000fca00078e000b */
[----:B------:R0:W-:Y:S01]  /*3190*/  @P5 STG.E.U16 desc[UR12][R2.64+0x10], R4 ;  /* 0x0000100402005986 */ /* 0x0001e2000c10150c */
[----:B------:R-:W-:-:S04]  /*31a0*/  ISETP.GT.AND P5, PT, R15, 0x9, PT ;  /* 0x000000090f00780c */ /* 0x000fc80003fa4270 */
[----:B------:R-:W-:-:S13]  /*31b0*/  ISETP.GT.AND P5, PT, R16, 0x40, P5 ;  /* 0x000000401000780c */ /* 0x000fda0002fa4270 */
[----:B0-----:R-:W-:Y:S05]  /*31c0*/  @!P5 BRA `(.L_x_92) ;  /* 0x000000000004d947 */ /* 0x001fea0003800000 */
[----:B------:R0:W5:Y:S02]  /*31d0*/  LDG.E.LTC128B.U16 R56, desc[UR12][R6.64+0x12] ;  /* 0x0000120c06387981 */ /* 0x000164000c1e1520 */
.L_x_92:
[----:B------:R-:W-:Y:S05]  /*31e0*/  BSYNC B0 ;  /* 0x0000000000007941 */ /* 0x000fea0003800000 */
.L_x_91:
        /* <DEDUP_REMOVED lines=13> */
.L_x_94:
[----:B------:R-:W-:Y:S05]  /*32c0*/  BSYNC B0 ;  /* 0x0000000000007941 */ /* 0x000fea0003800000 */
.L_x_93:
        /* <DEDUP_REMOVED lines=10> */
.L_x_96:
[----:B------:R-:W-:Y:S05]  /*3370*/  BSYNC B0 ;  /* 0x0000000000007941 */ /* 0x000fea0003800000 */
.L_x_95:
        /* <DEDUP_REMOVED lines=13> */
.L_x_98:
[----:B------:R-:W-:Y:S05]  /*3450*/  BSYNC B0 ;  /* 0x0000000000007941 */ /* 0x000fea0003800000 */
.L_x_97:
        /* <DEDUP_REMOVED lines=13> */
.L_x_100:
[----:B------:R-:W-:Y:S05]  /*3530*/  BSYNC B0 ;  /* 0x0000000000007941 */ /* 0x000fea0003800000 */
.L_x_99:
        /* <DEDUP_REMOVED lines=13> */
.L_x_102:
[----:B------:R-:W-:Y:S05]  /*3610*/  BSYNC B0 ;  /* 0x0000000000007941 */ /* 0x000fea0003800000 */
.L_x_101:
        /* <DEDUP_REMOVED lines=13> */
.L_x_104:
[----:B------:R-:W-:Y:S05]  /*36f0*/  BSYNC B0 ;  /* 0x0000000000007941 */ /* 0x000fea0003800000 */
.L_x_103:
        /* <DEDUP_REMOVED lines=13> */
.L_x_106:
[----:B------:R-:W-:Y:S05]  /*37d0*/  BSYNC B0 ;  /* 0x0000000000007941 */ /* 0x000fea0003800000 */
.L_x_105:
        /* <DEDUP_REMOVED lines=13> */
.L_x_108:
[----:B------:R-:W-:Y:S05]  /*38b0*/  BSYNC B0 ;  /* 0x0000000000007941 */ /* 0x000fea0003800000 */
.L_x_107:
        /* <DEDUP_REMOVED lines=13> */
.L_x_110:
[----:B------:R-:W-:Y:S05]  /*3990*/  BSYNC B0 ;  /* 0x0000000000007941 */ /* 0x000fea0003800000 */
.L_x_109:
        /* <DEDUP_REMOVED lines=13> */
.L_x_112:
[----:B------:R-:W-:Y:S05]  /*3a70*/  BSYNC B0 ;  /* 0x0000000000007941 */ /* 0x000fea0003800000 */
.L_x_111:
        /* <DEDUP_REMOVED lines=13> */
.L_x_114:
[----:B------:R-:W-:Y:S05]  /*3b50*/  BSYNC B0 ;  /* 0x0000000000007941 */ /* 0x000fea0003800000 */
.L_x_113:
        /* <DEDUP_REMOVED lines=13> */
.L_x_116:
[----:B------:R-:W-:Y:S05]  /*3c30*/  BSYNC B0 ;  /* 0x0000000000007941 */ /* 0x000fea0003800000 */
.L_x_115:
        /* <DEDUP_REMOVED lines=13> */
.L_x_118:
[----:B------:R-:W-:Y:S05]  /*3d10*/  BSYNC B0 ;  /* 0x0000000000007941 */ /* 0x000fea0003800000 */
.L_x_117:
        /* <DEDUP_REMOVED lines=13> */
.L_x_120:
[----:B------:R-:W-:Y:S05]  /*3df0*/  BSYNC B0 ;  /* 0x0000000000007941 */ /* 0x000fea0003800000 */
.L_x_119:
        /* <DEDUP_REMOVED lines=9> */
[----:B------:R-:W-:-:S13]  /*3e90*/  ISETP.GT.AND P5, PT, R16, 0x40, P6 ;  /* 0x000000401000780c */ /* 0x000fda00037a4270 */
[----:B0-----:R-:W-:Y:S05]  /*3ea0*/  @!P5 BRA `(.L_x_122) ;  /* 0x000000000004d947 */ /* 0x001fea0003800000 */
[----:B------:R0:W5:Y:S02]  /*3eb0*/  LDG.E.LTC128B.U16 R56, desc[UR12][R6.64+0x50] ;  /* 0x0000500c06387981 */ /* 0x000164000c1e1520 */
.L_x_122:
[----:B------:R-:W-:Y:S05]  /*3ec0*/  BSYNC B0 ;  /* 0x0000000000007941 */ /* 0x000fea0003800000 */
.L_x_121:
        /* <DEDUP_REMOVED lines=12> */
.L_x_124:
[----:B------:R-:W-:Y:S05]  /*3f90*/  BSYNC B0 ;  /* 0x0000000000007941 */ /* 0x000fea0003800000 */
.L_x_123:
[----:B-----5:R-:W-:Y:S01]  /*3fa0*/  HADD2.F32 R3, -RZ, R56.H0_H0 ;  /* 0x20000038ff037230 */ /* 0x020fe20000004100 */
[----:B------:R-:W-:Y:S01]  /*3fb0*/  ISETP.GT.AND P6, PT, R16, 0x48, P6 ;  /* 0x000000481000780c */ /* 0x000fe200037c4270 */
[----:B------:R-:W-:Y:S03]  /*3fc0*/  BSSY B0, `(.L_x_125) ;  /* 0x000000a000007945 */ /* 0x000fe60003800000 */
[----:B------:R-:W-:Y:S01]  /*3fd0*/  FMUL R2, R3, R14 ;  /* 0x0000000e03027220 */ /* 0x000fe20000400000 */
[----:B------:R-:W-:-:S03]  /*3fe0*/  @P5 IMAD.MOV.U32 R3, RZ, RZ, R11 ;  /* 0x000000ffff035224 */ /* 0x000fc600078e000b */
[----:B------:R-:W-:-:S05]  /*3ff0*/  FFMA R2, R45, R0, R2 ;  /* 0x000000002d027223 */ /* 0x000fca0000000002 */
[----:B------:R-:W-:-:S04]  /*4000*/  F2FP.F16.F32.PACK_AB R2, RZ, R2 ;  /* 0x00000002ff02723e */ /* 0x000fc800000000ff */
[----:B------:R-:W-:Y:S01]  /*4010*/  PRMT R4, R2, 0x7610, R4 ;  /* 0x0000761002047816 */ /* 0x000fe20000000004 */
[----:B------:R-:W-:-:S05]  /*4020*/  @P5 IMAD.MOV.U32 R2, RZ, RZ, R10 ;  /* 0x000000ffff025224 */ /* 0x000fca00078e000a */
[----:B------:R0:W-:Y:S01]  /*4030*/  @P5 STG.E.U16 desc[UR12][R2.64+0x52], R4 ;  /* 0x0000520402005986 */ /* 0x0001e2000c10150c */
[----:B------:R-:W-:Y:S05]  /*4040*/  @!P6 BRA `(.L_x_126) ;  /* 0x000000000004e947 */ /* 0x000fea0003800000 */
[----:B------:R0:W5:Y:S02]  /*4050*/  LDG.E.LTC128B.U16 R56, desc[UR12][R8.64+0x50] ;  /* 0x0000500c08387981 */ /* 0x000164000c1e1520 */
.L_x_126:
[----:B------:R-:W-:Y:S05]  /*4060*/  BSYNC B0 ;  /* 0x0000000000007941 */ /* 0x000fea0003800000 */
.L_x_125:
[----:B0----5:R-:W-:Y:S01]  /*4070*/  HADD2.F32 R3, -RZ, R56.H0_H0 ;  /* 0x20000038ff037230 */ /* 0x021fe20000004100 */
[----:B------:R-:W-:Y:S01]  /*4080*/  ISETP.GT.AND P4, PT, R16, 0x48, P4 ;  /* 0x000000481000780c */ /* 0x000fe20002784270 */
[----:B------:R-:W-:Y:S01]  /*4090*/  @P6 IMAD.MOV.U32 R2, RZ, RZ, R18 ;  /* 0x000000ffff026224 */ /* 0x000fe200078e0012 */
[----:B------:R-:W-:Y:S02]  /*40a0*/  BSSY B0, `(.L_x_127) ;  /* 0x0000009000007945 */ /* 0x000fe40003800000 */
[----:B------:R-:W-:-:S04]  /*40b0*/  FMUL R3, R3, R14 ;  /* 0x0000000e03037220 */ /* 0x000fc80000400000 */
[----:B------:R-:W-:-:S05]  /*40c0*/  FFMA R3, R46, R0, R3 ;  /* 0x000000002e037223 */ /* 0x000fca0000000003 */
[----:B------:R-:W-:-:S04]  /*40d0*/  F2FP.F16.F32.PACK_AB R3, RZ, R3 ;  /* 0x00000003ff03723e */ /* 0x000fc800000000ff */
[----:B------:R-:W-:Y:S01]  /*40e0*/  PRMT R4, R3, 0x7610, R4 ;  /* 0x0000761003047816 */ /* 0x000fe20000000004 */
[----:B------:R-:W-:-:S05]  /*40f0*/  @P6 IMAD.MOV.U32 R3, RZ, RZ, R19 ;  /* 0x000000ffff036224 */ /* 0x000fca00078e0013 */
[----:B------:R0:W-:Y:S01]  /*4100*/  @P6 STG.E.U16 desc[UR12][R2.64+0x50], R4 ;  /* 0x0000500402006986 */ /* 0x0001e2000c10150c */
[----:B------:R-:W-:Y:S05]  /*4110*/  @!P4 BRA `(.L_x_128) ;  /* 0x000000000004c947 */ /* 0x000fea0003800000 */
[----:B------:R0:W5:Y:S02]  /*4120*/  LDG.E.LTC128B.U16 R56, desc[UR12][R8.64+0x52] ;  /* 0x0000520c08387981 */ /* 0x000164000c1e1520 */
.L_x_128:
[----:B------:R-:W-:Y:S05]  /*4130*/  BSYNC B0 ;  /* 0x0000000000007941 */ /* 0x000fea0003800000 */
.L_x_127:
[----:B0----5:R-:W-:Y:S01]  /*4140*/  HADD2.F32 R3, -RZ, R56.H0_H0 ;  /* 0x20000038ff037230 */ /* 0x021fe20000004100 */
        /* <DEDUP_REMOVED lines=11> */
.L_x_130:
[----:B------:R-:W-:Y:S05]  /*4200*/  BSYNC B0 ;  /* 0x0000000000007941 */ /* 0x000fea0003800000 */
.L_x_129:
        /* <DEDUP_REMOVED lines=12> */
.L_x_132:
[----:B------:R-:W-:Y:S05]  /*42d0*/  BSYNC B0 ;  /* 0x0000000000007941 */ /* 0x000fea0003800000 */
.L_x_131:
        /* <DEDUP_REMOVED lines=12> */
.L_x_134:
[----:B------:R-:W-:Y:S05]  /*43a0*/  BSYNC B0 ;  /* 0x0000000000007941 */ /* 0x000fea0003800000 */
.L_x_133:
        /* <DEDUP_REMOVED lines=12> */
.L_x_136:
[----:B------:R-:W-:Y:S05]  /*4470*/  BSYNC B0 ;  /* 0x0000000000007941 */ /* 0x000fea0003800000 */
.L_x_135:
        /* <DEDUP_REMOVED lines=12> */
.L_x_138:
[----:B------:R-:W-:Y:S05]  /*4540*/  BSYNC B0 ;  /* 0x0000000000007941 */ /* 0x000fea0003800000 */
.L_x_137:
        /* <DEDUP_REMOVED lines=12> */
.L_x_140:
[----:B------:R-:W-:Y:S05]  /*4610*/  BSYNC B0 ;  /* 0x0000000000007941 */ /* 0x000fea0003800000 */
.L_x_139:
        /* <DEDUP_REMOVED lines=9> */
.L_x_142:
[----:B------:R-:W-:Y:S05]  /*46b0*/  BSYNC B0 ;  /* 0x0000000000007941 */ /* 0x000fea0003800000 */
.L_x_141:
[----:B-----5:R-:W-:Y:S01]  /*46c0*/  HADD2.F32 R3, -RZ, R56.H0_H0 ;  /* 0x20000038ff037230 */ /* 0x020fe20000004100 */
[----:B------:R-:W-:Y:S01]  /*46d0*/  ISETP.GT.AND P0, PT, R16, 0x48, P0 ;  /* 0x000000481000780c */ /* 0x000fe20000704270 */
[----:B0-----:R-:W-:Y:S01]  /*46e0*/  @P1 IMAD.MOV.U32 R2, RZ, RZ, R18 ;  /* 0x000000ffff021224 */ /* 0x001fe200078e0012 */
        /* <DEDUP_REMOVED lines=9> */
.L_x_144:
[----:B------:R-:W-:Y:S05]  /*4780*/  BSYNC B0 ;  /* 0x0000000000007941 */ /* 0x000fea0003800000 */
.L_x_143:
[----:B0----5:R-:W-:-:S05]  /*4790*/  HADD2.F32 R3, -RZ, R56.H0_H0 ;  /* 0x20000038ff037230 */ /* 0x021fca0000004100 */
[----:B------:R-:W-:-:S04]  /*47a0*/  FMUL R14, R3, R14 ;  /* 0x0000000e030e7220 */ /* 0x000fc80000400000 */
[----:B------:R-:W-:Y:S01]  /*47b0*/  FFMA R14, R55, R0, R14 ;  /* 0x00000000370e7223 */ /* 0x000fe2000000000e */
[----:B------:R-:W-:Y:S06]  /*47c0*/  @!P0 EXIT ;  /* 0x000000000000894d */ /* 0x000fec0003800000 */
[----:B------:R-:W-:-:S05]  /*47d0*/  F2FP.F16.F32.PACK_AB R14, RZ, R14 ;  /* 0x0000000eff0e723e */ /* 0x000fca00000000ff */
[----:B------:R-:W-:Y:S01]  /*47e0*/  STG.E.U16 desc[UR12][R18.64+0x72], R14 ;  /* 0x0000720e12007986 */ /* 0x000fe2000c10150c */
[----:B------:R-:W-:Y:S05]  /*47f0*/  EXIT ;  /* 0x000000000000794d */ /* 0x000fea0003800000 */
.L_x_22:
[----:B------:R-:W-:Y:S01]  /*4800*/  ULDC.64 UR4, c[0x0][0x5c8] ;  /* 0x0001720000047ab9 */ /* 0x000fe20000000a00 */
[-C--:B------:R-:W-:Y:S01]  /*4810*/  FMUL R56, R56, R0.reuse ;  /* 0x0000000038387220 */ /* 0x080fe20000400000 */
[----:B------:R-:W-:Y:S01]  /*4820*/  LEA R2, P1, R10, UR4, 0x1 ;  /* 0x000000040a027c11 */ /* 0x000fe2000f8208ff */
[----:B------:R-:W-:Y:S01]  /*4830*/  IMAD.SHL.U32 R7, R20, 0x2, RZ ;  /* 0x0000000214077824 */ /* 0x000fe200078e00ff */
[----:B------:R-:W-:Y:S01]  /*4840*/  ISETP.GT.AND P6, PT, R15, 0x1, PT ;  /* 0x000000010f00780c */ /* 0x000fe20003fc4270 */
[----:B------:R-:W-:Y:S01]  /*4850*/  FMUL R57, R57, R0 ;  /* 0x0000000039397220 */ /* 0x000fe20000400000 */
[----:B------:R-:W-:Y:S01]  /*4860*/  F2FP.F16.F32.PACK_AB R56, RZ, R56 ;  /* 0x00000038ff38723e */ /* 0x000fe200000000ff */
[-C--:B------:R-:W-:Y:S01]  /*4870*/  FMUL R58, R58, R0.reuse ;  /* 0x000000003a3a7220 */ /* 0x080fe20000400000 */
[----:B------:R-:W-:Y:S01]  /*4880*/  LEA.HI.X R3, R10, UR5, R13, 0x1, P1 ;  /* 0x000000050a037c11 */ /* 0x000fe200088f0c0d */
[-C--:B------:R-:W-:Y:S01]  /*4890*/  FMUL R59, R59, R0.reuse ;  /* 0x000000003b3b7220 */ /* 0x080fe20000400000 */
[----:B------:R-:W-:Y:S01]  /*48a0*/  ISETP.GT.AND P2, PT, R15, RZ, PT ;  /* 0x000000ff0f00720c */ /* 0x000fe20003f44270 */
[-C--:B------:R-:W-:Y:S01]  /*48b0*/  FMUL R60, R60, R0.reuse ;  /* 0x000000003c3c7220 */ /* 0x080fe20000400000 */
[C---:B------:R-:W-:Y:S01]  /*48c0*/  ISETP.GT.AND P1, PT, R16.reuse, RZ, P6 ;  /* 0x000000ff1000720c */ /* 0x040fe20003724270 */
[----:B------:R-:W-:Y:S01]  /*48d0*/  @P0 STG.E.U16 desc[UR12][R2.64], R56 ;  /* 0x0000003802000986 */ /* 0x000fe2000c10150c */
[----:B------:R-:W-:Y:S01]  /*48e0*/  ISETP.GT.AND P0, PT, R16, 0x8, P2 ;  /* 0x000000081000780c */ /* 0x000fe20001704270 */
[-C--:B------:R-:W-:Y:S01]  /*48f0*/  FMUL R61, R61, R0.reuse ;  /* 0x000000003d3d7220 */ /* 0x080fe20000400000 */
[----:B------:R-:W-:Y:S01]  /*4900*/  SHF.L.U64.HI R19, R20, 0x1, R19 ;  /* 0x0000000114137819 */ /* 0x000fe20000010213 */
[----:B------:R-:W-:Y:S01]  /*4910*/  FMUL R62, R62, R0 ;  /* 0x000000003e3e7220 */ /* 0x000fe20000400000 */
[----:B------:R-:W-:Y:S01]  /*4920*/  IADD3 R4, P3, R7, R2, RZ ;  /* 0x0000000207047210 */ /* 0x000fe20007f7e0ff */
[-C--:B------:R-:W-:Y:S01]  /*4930*/  FMUL R63, R63, R0.reuse ;  /* 0x000000003f3f7220 */ /* 0x080fe20000400000 */
[----:B------:R-:W-:Y:S01]  /*4940*/  F2FP.F16.F32.PACK_AB R57, RZ, R57 ;  /* 0x00000039ff39723e */ /* 0x000fe200000000ff */
[----:B------:R-:W-:Y:S01]  /*4950*/  FMUL R64, R64, R0 ;  /* 0x0000000040407220 */ /* 0x000fe20000400000 */
[----:B------:R-:W-:Y:S01]  /*4960*/  F2FP.F16.F32.PACK_AB R58, RZ, R58 ;  /* 0x0000003aff3a723e */ /* 0x000fe200000000ff */
[----:B------:R-:W-:Y:S01]  /*4970*/  IMAD.X R5, R19, 0x1, R3, P3 ;  /* 0x0000000113057824 */ /* 0x000fe200018e0603 */
[C---:B------:R-:W-:Y:S01]  /*4980*/  ISETP.GT.AND P5, PT, R15.reuse, 0x8, PT ;  /* 0x000000080f00780c */ /* 0x040fe20003fa4270 */
[----:B------:R-:W-:Y:S01]  /*4990*/  @P1 STG.E.U16 desc[UR12][R2.64+0x2], R57 ;  /* 0x0000023902001986 */ /* 0x000fe2000c10150c */
[----:B------:R-:W-:Y:S01]  /*49a0*/  ISETP.GT.AND P4, PT, R15, 0x9, PT ;  /* 0x000000090f00780c */ /* 0x000fe20003f84270 */
[-C--:B------:R-:W-:Y:S01]  /*49b0*/  FMUL R65, R65, R0.reuse ;  /* 0x0000000041417220 */ /* 0x080fe20000400000 */
[C---:B------:R-:W-:Y:S01]  /*49c0*/  ISETP.GT.AND P2, PT, R16.reuse, 0x8, P6 ;  /* 0x000000081000780c */ /* 0x040fe20003744270 */
[----:B------:R-:W-:Y:S01]  /*49d0*/  @P0 STG.E.U16 desc[UR12][R4.64], R58 ;  /* 0x0000003a04000986 */ /* 0x000fe2000c10150c */
[----:B------:R-:W-:Y:S01]  /*49e0*/  ISETP.GT.AND P0, PT, R16, RZ, P5 ;  /* 0x000000ff1000720c */ /* 0x000fe20002f04270 */
[-C--:B------:R-:W-:Y:S01]  /*49f0*/  FMUL R66, R66, R0.reuse ;  /* 0x0000000042427220 */ /* 0x080fe20000400000 */
[----:B------:R-:W-:Y:S01]  /*4a00*/  ISETP.GT.AND P1, PT, R16, RZ, P4 ;  /* 0x000000ff1000720c */ /* 0x000fe20002724270 */
[-C--:B------:R-:W-:Y:S01]  /*4a10*/  FMUL R67, R67, R0.reuse ;  /* 0x0000000043437220 */ /* 0x080fe20000400000 */
[----:B------:R-:W-:Y:S01]  /*4a20*/  F2FP.F16.F32.PACK_AB R59, RZ, R59 ;  /* 0x0000003bff3b723e */ /* 0x000fe200000000ff */
[----:B------:R-:W-:Y:S01]  /*4a30*/  FMUL R68, R68, R0 ;  /* 0x0000000044447220 */ /* 0x000fe20000400000 */
[----:B------:R-:W-:Y:S01]  /*4a40*/  F2FP.F16.F32.PACK_AB R60, RZ, R60 ;  /* 0x0000003cff3c723e */ /* 0x000fe200000000ff */
[-C--:B------:R-:W-:Y:S01]  /*4a50*/  FMUL R69, R69, R0.reuse ;  /* 0x0000000045457220 */ /* 0x080fe20000400000 */
[----:B------:R-:W-:Y:S01]  /*4a60*/  F2FP.F16.F32.PACK_AB R61, RZ, R61 ;  /* 0x0000003dff3d723e */ /* 0x000fe200000000ff */
[-C--:B------:R-:W-:Y:S01]  /*4a70*/  FMUL R70, R70, R0.reuse ;  /* 0x0000000046467220 */ /* 0x080fe20000400000 */
[C---:B------:R-:W-:Y:S01]  /*4a80*/  SHF.L.U64.HI R9, R17.reuse, 0x1, R18 ;  /* 0x0000000111097819 */ /* 0x040fe20000010212 */
[----:B------:R-:W-:Y:S01]  /*4a90*/  IMAD.SHL.U32 R17, R17, 0x2, RZ ;  /* 0x0000000211117824 */ /* 0x000fe200078e00ff */
[----:B------:R-:W-:Y:S01]  /*4aa0*/  @P2 STG.E.U16 desc[UR12][R4.64+0x2], R59 ;  /* 0x0000023b04002986 */ /* 0x000fe2000c10150c */
[----:B------:R-:W-:Y:S01]  /*4ab0*/  ISETP.GT.AND P2, PT, R16, 0x8, P5 ;  /* 0x000000081000780c */ /* 0x000fe20002f44270 */
[----:B------:R-:W-:Y:S01]  /*4ac0*/  FMUL R71, R71, R0 ;  /* 0x0000000047477220 */ /* 0x000fe20000400000 */
[----:B------:R-:W-:Y:S01]  /*4ad0*/  ISETP.GT.AND P3, PT, R15, 0x10, PT ;  /* 0x000000100f00780c */ /* 0x000fe20003f64270 */
[----:B------:R-:W-:Y:S01]  /*4ae0*/  @P0 STG.E.U16 desc[UR12][R2.64+0x10], R60 ;  /* 0x0000103c02000986 */ /* 0x000fe2000c10150c */
[----:B------:R-:W-:Y:S01]  /*4af0*/  F2FP.F16.F32.PACK_AB R62, RZ, R62 ;  /* 0x0000003eff3e723e */ /* 0x000fe200000000ff */
[----:B------:R-:W-:Y:S01]  /*4b00*/  FMUL R72, R72, R0 ;  /* 0x0000000048487220 */ /* 0x000fe20000400000 */
[----:B------:R-:W-:Y:S01]  /*4b10*/  F2FP.F16.F32.PACK_AB R63, RZ, R63 ;  /* 0x0000003fff3f723e */ /* 0x000fe200000000ff */
[----:B------:R-:W-:Y:S01]  /*4b20*/  @P1 STG.E.U16 desc[UR12][R2.64+0x12], R61 ;  /* 0x0000123d02001986 */ /* 0x000fe2000c10150c */
[----:B------:R-:W-:Y:S01]  /*4b30*/  IADD3 R6, P0, P1, R17, R2, R7 ;  /* 0x0000000211067210 */ /* 0x000fe2000791e007 */
[----:B------:R-:W-:Y:S01]  /*4b40*/  FMUL R73, R73, R0 ;  /* 0x0000000049497220 */ /* 0x000fe20000400000 */
[----:B------:R-:W-:Y:S01]  /*4b50*/  F2FP.F16.F32.PACK_AB R64, RZ, R64 ;  /* 0x00000040ff40723e */ /* 0x000fe200000000ff */
[-C--:B------:R-:W-:Y:S01]  /*4b60*/  FMUL R74, R74, R0.reuse ;  /* 0x000000004a4a7220 */ /* 0x080fe20000400000 */
[----:B------:R-:W-:Y:S01]  /*4b70*/  IADD3.X R7, R9, R3, R19, P0, P1 ;  /* 0x0000000309077210 */ /* 0x000fe200007e2413 */
[----:B------:R-:W-:Y:S01]  /*4b80*/  @P2 STG.E.U16 desc[UR12][R4.64+0x10], R62 ;  /* 0x0000103e04002986 */ /* 0x000fe2000c10150c */
[C---:B------:R-:W-:Y:S01]  /*4b90*/  ISETP.GT.AND P1, PT, R16.reuse, 0x8, P4 ;  /* 0x000000081000780c */ /* 0x040fe20002724270 */
[-C--:B------:R-:W-:Y:S01]  /*4ba0*/  FMUL R75, R75, R0.reuse ;  /* 0x000000004b4b7220 */ /* 0x080fe20000400000 */
[----:B------:R-:W-:Y:S01]  /*4bb0*/  ISETP.GT.AND P0, PT, R16, RZ, P3 ;  /* 0x000000ff1000720c */ /* 0x000fe20001f04270 */
[-C--:B------:R-:W-:Y:S01]  /*4bc0*/  FMUL R76, R76, R0.reuse ;  /* 0x000000004c4c7220 */ /* 0x080fe20000400000 */
[----:B------:R-:W-:Y:S01]  /*4bd0*/  ISETP.GT.AND P2, PT, R15, 0x11, PT ;  /* 0x000000110f00780c */ /* 0x000fe20003f44270 */
[-C--:B------:R-:W-:Y:S01]  /*4be0*/  FMUL R77, R77, R0.reuse ;  /* 0x000000004d4d7220 */ /* 0x080fe20000400000 */
[----:B------:R-:W-:Y:S01]  /*4bf0*/  F2FP.F16.F32.PACK_AB R65, RZ, R65 ;  /* 0x00000041ff41723e */ /* 0x000fe200000000ff */
[----:B------:R-:W-:Y:S01]  /*4c00*/  FMUL R78, R78, R0 ;  /* 0x000000004e4e7220 */ /* 0x000fe20000400000 */
[----:B------:R-:W-:Y:S01]  /*4c10*/  F2FP.F16.F32.PACK_AB R66, RZ, R66 ;  /* 0x00000042ff42723e */ /* 0x000fe200000000ff */
[-C--:B------:R-:W-:Y:S01]  /*4c20*/  FMUL R79, R79, R0.reuse ;  /* 0x000000004f4f7220 */ /* 0x080fe20000400000 */
[----:B------:R-:W-:Y:S01]  /*4c30*/  F2FP.F16.F32.PACK_AB R67, RZ, R67 ;  /* 0x00000043ff43723e */ /* 0x000fe200000000ff */
[----:B------:R-:W-:Y:S01]  /*4c40*/  FMUL R80, R80, R0 ;  /* 0x0000000050507220 */ /* 0x000fe20000400000 */
[----:B------:R-:W-:Y:S01]  /*4c50*/  F2FP.F16.F32.PACK_AB R68, RZ, R68 ;  /* 0x00000044ff44723e */ /* 0x000fe200000000ff */
[----:B------:R-:W-:Y:S01]  /*4c60*/  @P1 STG.E.U16 desc[UR12][R4.64+0x12], R63 ;  /* 0x0000123f04001986 */ /* 0x000fe2000c10150c */
[----:B------:R-:W-:Y:S01]  /*4c70*/  ISETP.GT.AND P1, PT, R15, 0x19, PT ;  /* 0x000000190f00780c */ /* 0x000fe20003f24270 */
[-C--:B------:R-:W-:Y:S01]  /*4c80*/  FMUL R81, R81, R0.reuse ;  /* 0x0000000051517220 */ /* 0x080fe20000400000 */
[----:B------:R-:W-:Y:S01]  /*4c90*/  F2FP.F16.F32.PACK_AB R69, RZ, R69 ;  /* 0x00000045ff45723e */ /* 0x000fe200000000ff */
[----:B------:R-:W-:Y:S01]  /*4ca0*/  @P0 STG.E.U16 desc[UR12][R2.64+0x20], R64 ;  /* 0x0000204002000986 */ /* 0x000fe2000c10150c */
[----:B------:R-:W-:Y:S01]  /*4cb0*/  ISETP.GT.AND P0, PT, R16, RZ, P2 ;  /* 0x000000ff1000720c */ /* 0x000fe20001704270 */
[----:B------:R-:W-:Y:S01]  /*4cc0*/  FMUL R82, R82, R0 ;  /* 0x0000000052527220 */ /* 0x000fe20000400000 */
[----:B------:R-:W-:Y:S01]  /*4cd0*/  F2FP.F16.F32.PACK_AB R70, RZ, R70 ;  /* 0x00000046ff46723e */ /* 0x000fe200000000ff */
        /* <DEDUP_REMOVED lines=10> */
[----:B------:R-:W-:Y:S01]  /*4d80*/  @P0 STG.E.U16 desc[UR12][R2.64+0x22], R65 ;  /* 0x0000224102000986 */ /* 0x000fe2000c10150c */
[----:B------:R-:W-:Y:S01]  /*4d90*/  ISETP.GT.AND P0, PT, R16, 0x8, P3 ;  /* 0x000000081000780c */ /* 0x000fe20001f04270 */
[-C--:B------:R-:W-:Y:S01]  /*4da0*/  FMUL R24, R24, R0.reuse ;  /* 0x0000000018187220 */ /* 0x080fe20000400000 */
[----:B------:R-:W-:Y:S01]  /*4db0*/  ISETP.GT.AND P5, PT, R15, 0x28, PT ;  /* 0x000000280f00780c */ /* 0x000fe20003fa4270 */
        /* <DEDUP_REMOVED lines=8> */
[-C--:B------:R-:W-:Y:S01]  /*4e40*/  FMUL R29, R29, R0.reuse ;  /* 0x000000001d1d7220 */ /* 0x080fe20000400000 */
[C---:B------:R-:W-:Y:S01]  /*4e50*/  ISETP.GT.AND P4, PT, R15.reuse, 0x30, PT ;  /* 0x000000300f00780c */ /* 0x040fe20003f84270 */
[----:B------:R-:W-:Y:S01]  /*4e60*/  @P0 STG.E.U16 desc[UR12][R4.64+0x20], R66 ;  /* 0x0000204204000986 */ /* 0x000fe2000c10150c */
[----:B------:R-:W-:Y:S01]  /*4e70*/  ISETP.GT.AND P0, PT, R16, 0x8, P2 ;  /* 0x000000081000780c */ /* 0x000fe20001704270 */
[-C--:B------:R-:W-:Y:S01]  /*4e80*/  FMUL R30, R30, R0.reuse ;  /* 0x000000001e1e7220 */ /* 0x080fe20000400000 */
[----:B------:R-:W-:Y:S01]  /*4e90*/  ISETP.GT.AND P2, PT, R15, 0x18, PT ;  /* 0x000000180f00780c */ /* 0x000fe20003f44270 */
[----:B------:R-:W-:Y:S01]  /*4ea0*/  FMUL R31, R31, R0 ;  /* 0x000000001f1f7220 */ /* 0x000fe20000400000 */
[----:B------:R-:W-:Y:S01]  /*4eb0*/  F2FP.F16.F32.PACK_AB R80, RZ, R80 ;  /* 0x00000050ff50723e */ /* 0x000fe200000000ff */
        /* <DEDUP_REMOVED lines=8> */
[----:B------:R-:W-:Y:S01]  /*4f40*/  @P0 STG.E.U16 desc[UR12][R4.64+0x22], R67 ;  /* 0x0000224304000986 */ /* 0x000fe2000c10150c */
[----:B------:R-:W-:Y:S01]  /*4f50*/  ISETP.GT.AND P0, PT, R16, RZ, P2 ;  /* 0x000000ff1000720c */ /* 0x000fe20001704270 */
[----:B------:R-:W-:Y:S01]  /*4f60*/  FMUL R36, R36, R0 ;  /* 0x0000000024247220 */ /* 0x000fe20000400000 */
[----:B------:R-:W-:Y:S01]  /*4f70*/  F2FP.F16.F32.PACK_AB R84, RZ, R84 ;  /* 0x00000054ff54723e */ /* 0x000fe200000000ff */
[-C--:B------:R-:W-:Y:S01]  /*4f80*/  FMUL R37, R37, R0.reuse ;  /* 0x0000000025257220 */ /* 0x080fe20000400000 */
[----:B------:R-:W-:Y:S01]  /*4f90*/  P2R R12, PR, RZ, 0x20 ;  /* 0x00000020ff0c7803 */ /* 0x000fe20000000000 */
        /* <DEDUP_REMOVED lines=9> */
[----:B------:R-:W-:Y:S01]  /*5030*/  ISETP.GT.AND P0, PT, R16, RZ, P1 ;  /* 0x000000ff1000720c */ /* 0x000fe20000f04270 */
        /* <DEDUP_REMOVED lines=13> */
[----:B------:R-:W-:Y:S01]  /*5110*/  ISETP.GT.AND P0, PT, R16, 0x8, P2 ;  /* 0x000000081000780c */ /* 0x000fe20001704270 */
        /* <DEDUP_REMOVED lines=17> */
[----:B------:R-:W-:-:S02]  /*5230*/  F2FP.F16.F32.PACK_AB R36, RZ, R36 ;  /* 0x00000024ff24723e */ /* 0x000fc400000000ff */
[----:B------:R-:W-:Y:S02]  /*5240*/  F2FP.F16.F32.PACK_AB R37, RZ, R37 ;  /* 0x00000025ff25723e */ /* 0x000fe400000000ff */
[----:B------:R-:W-:Y:S02]  /*5250*/  F2FP.F16.F32.PACK_AB R38, RZ, R38 ;  /* 0x00000026ff26723e */ /* 0x000fe400000000ff */
[----:B------:R-:W-:Y:S02]  /*5260*/  F2FP.F16.F32.PACK_AB R39, RZ, R39 ;  /* 0x00000027ff27723e */ /* 0x000fe400000000ff */
[----:B------:R-:W-:Y:S01]  /*5270*/  F2FP.F16.F32.PACK_AB R40, RZ, R40 ;  /* 0x00000028ff28723e */ /* 0x000fe200000000ff */
[----:B------:R-:W-:Y:S01]  /*5280*/  @P0 STG.E.U16 desc[UR12][R4.64+0x32], R71 ;  /* 0x0000324704000986 */ /* 0x000fe2000c10150c */
[----:B------:R-:W-:Y:S02]  /*5290*/  ISETP.GT.AND P0, PT, R16, RZ, P2 ;  /* 0x000000ff1000720c */ /* 0x000fe40001704270 */
[----:B------:R-:W-:-:S02]  /*52a0*/  F2FP.F16.F32.PACK_AB R41, RZ, R41 ;  /* 0x00000029ff29723e */ /* 0x000fc400000000ff */
[----:B------:R-:W-:Y:S02]  /*52b0*/  F2FP.F16.F32.PACK_AB R42, RZ, R42 ;  /* 0x0000002aff2a723e */ /* 0x000fe400000000ff */
[----:B------:R-:W-:Y:S02]  /*52c0*/  F2FP.F16.F32.PACK_AB R43, RZ, R43 ;  /* 0x0000002bff2b723e */ /* 0x000fe400000000ff */
[----:B------:R-:W-:Y:S02]  /*52d0*/  F2FP.F16.F32.PACK_AB R44, RZ, R44 ;  /* 0x0000002cff2c723e */ /* 0x000fe400000000ff */
[----:B------:R-:W-:Y:S02]  /*52e0*/  F2FP.F16.F32.PACK_AB R45, RZ, R45 ;  /* 0x0000002dff2d723e */ /* 0x000fe400000000ff */
[----:B------:R-:W-:Y:S01]  /*52f0*/  F2FP.F16.F32.PACK_AB R46, RZ, R46 ;  /* 0x0000002eff2e723e */ /* 0x000fe200000000ff */
[----:B------:R-:W-:Y:S01]  /*5300*/  @P0 STG.E.U16 desc[UR12][R2.64+0x40], R72 ;  /* 0x0000404802000986 */ /* 0x000fe2000c10150c */
[----:B------:R-:W-:-:S02]  /*5310*/  ISETP.GT.AND P0, PT, R16, RZ, P1 ;  /* 0x000000ff1000720c */ /* 0x000fc40000f04270 */
[----:B------:R-:W-:Y:S02]  /*5320*/  F2FP.F16.F32.PACK_AB R47, RZ, R47 ;  /* 0x0000002fff2f723e */ /* 0x000fe400000000ff */
[----:B------:R-:W-:Y:S02]  /*5330*/  F2FP.F16.F32.PACK_AB R48, RZ, R48 ;  /* 0x00000030ff30723e */ /* 0x000fe400000000ff */
[----:B------:R-:W-:Y:S02]  /*5340*/  F2FP.F16.F32.PACK_AB R49, RZ, R49 ;  /* 0x00000031ff31723e */ /* 0x000fe400000000ff */
[----:B------:R-:W-:Y:S02]  /*5350*/  F2FP.F16.F32.PACK_AB R50, RZ, R50 ;  /* 0x00000032ff32723e */ /* 0x000fe400000000ff */
[----:B------:R-:W-:Y:S02]  /*5360*/  F2FP.F16.F32.PACK_AB R51, RZ, R51 ;  /* 0x00000033ff33723e */ /* 0x000fe400000000ff */
[----:B------:R-:W-:Y:S01]  /*5370*/  F2FP.F16.F32.PACK_AB R52, RZ, R52 ;  /* 0x00000034ff34723e */ /* 0x000fe200000000ff */
[----:B------:R-:W-:Y:S01]  /*5380*/  @P0 STG.E.U16 desc[UR12][R2.64+0x42], R73 ;  /* 0x0000424902000986 */ /* 0x000fe2000c10150c */
[----:B------:R-:W-:-:S02]  /*5390*/  ISETP.GT.AND P0, PT, R16, 0x8, P2 ;  /* 0x000000081000780c */ /* 0x000fc40001704270 */
[----:B------:R-:W-:Y:S02]  /*53a0*/  ISETP.GT.AND P2, PT, R15, 0x38, PT ;  /* 0x000000380f00780c */ /* 0x000fe40003f44270 */
[----:B------:R-:W-:Y:S02]  /*53b0*/  F2FP.F16.F32.PACK_AB R53, RZ, R53 ;  /* 0x00000035ff35723e */ /* 0x000fe400000000ff */
[----:B------:R-:W-:-:S07]  /*53c0*/  F2FP.F16.F32.PACK_AB R54, RZ, R54 ;  /* 0x00000036ff36723e */ /* 0x000fce00000000ff */
[----:B------:R-:W-:Y:S01]  /*53d0*/  @P0 STG.E.U16 desc[UR12][R4.64+0x40], R74 ;  /* 0x0000404a04000986 */ /* 0x000fe2000c10150c */
[----:B------:R-:W-:-:S13]  /*53e0*/  ISETP.GT.AND P0, PT, R16, 0x8, P1 ;  /* 0x000000081000780c */ /* 0x000fda0000f04270 */
[----:B------:R-:W-:Y:S01]  /*53f0*/  @P0 STG.E.U16 desc[UR12][R4.64+0x42], R75 ;  /* 0x0000424b04000986 */ /* 0x000fe2000c10150c */
[----:B------:R-:W-:-:S13]  /*5400*/  ISETP.GT.AND P0, PT, R16, RZ, P5 ;  /* 0x000000ff1000720c */ /* 0x000fda0002f04270 */
[----:B------:R-:W-:Y:S01]  /*5410*/  @P0 STG.E.U16 desc[UR12][R2.64+0x50], R76 ;  /* 0x0000504c02000986 */ /* 0x000fe2000c10150c */
[----:B------:R-:W-:-:S04]  /*5420*/  ISETP.GT.AND P0, PT, R15, 0x29, PT ;  /* 0x000000290f00780c */ /* 0x000fc80003f04270 */
[----:B------:R-:W-:Y:S02]  /*5430*/  ISETP.GT.AND P1, PT, R16, RZ, P0 ;  /* 0x000000ff1000720c */ /* 0x000fe40000724270 */
[----:B------:R-:W-:-:S11]  /*5440*/  P2R R13, PR, RZ, 0x1 ;  /* 0x00000001ff0d7803 */ /* 0x000fd60000000000 */
[----:B------:R-:W-:Y:S01]  /*5450*/  @P1 STG.E.U16 desc[UR12][R2.64+0x52], R77 ;  /* 0x0000524d02001986 */ /* 0x000fe2000c10150c */
[----:B------:R-:W-:-:S13]  /*5460*/  ISETP.GT.AND P1, PT, R16, 0x8, P5 ;  /* 0x000000081000780c */ /* 0x000fda0002f24270 */
[----:B------:R-:W-:Y:S01]  /*5470*/  @P1 STG.E.U16 desc[UR12][R4.64+0x50], R78 ;  /* 0x0000504e04001986 */ /* 0x000fe2000c10150c */
[C---:B------:R-:W-:Y:S02]  /*5480*/  ISETP.GT.AND P1, PT, R16.reuse, 0x8, P0 ;  /* 0x000000081000780c */ /* 0x040fe40000724270 */
[----:B------:R-:W-:-:S11]  /*5490*/  ISETP.GT.AND P0, PT, R16, 0x8, P2 ;  /* 0x000000081000780c */ /* 0x000fd60001704270 */
[----:B------:R-:W-:Y:S01]  /*54a0*/  @P1 STG.E.U16 desc[UR12][R4.64+0x52], R79 ;  /* 0x0000524f04001986 */ /* 0x000fe2000c10150c */
[----:B------:R-:W-:-:S13]  /*54b0*/  ISETP.GT.AND P1, PT, R16, RZ, P4 ;  /* 0x000000ff1000720c */ /* 0x000fda0002724270 */
[----:B------:R-:W-:Y:S01]  /*54c0*/  @P1 STG.E.U16 desc[UR12][R2.64+0x60], R80 ;  /* 0x0000605002001986 */ /* 0x000fe2000c10150c */
[----:B------:R-:W-:-:S13]  /*54d0*/  ISETP.GT.AND P1, PT, R16, RZ, P3 ;  /* 0x000000ff1000720c */ /* 0x000fda0001f24270 */
[----:B------:R-:W-:Y:S01]  /*54e0*/  @P1 STG.E.U16 desc[UR12][R2.64+0x62], R81 ;  /* 0x0000625102001986 */ /* 0x000fe2000c10150c */
[----:B------:R-:W-:-:S13]  /*54f0*/  ISETP.GT.AND P1, PT, R16, 0x8, P4 ;  /* 0x000000081000780c */ /* 0x000fda0002724270 */
[----:B------:R-:W-:Y:S01]  /*5500*/  @P1 STG.E.U16 desc[UR12][R4.64+0x60], R82 ;  /* 0x0000605204001986 */ /* 0x000fe2000c10150c */
[----:B------:R-:W-:-:S13]  /*5510*/  ISETP.GT.AND P1, PT, R16, 0x8, P3 ;  /* 0x000000081000780c */ /* 0x000fda0001f24270 */
[----:B------:R-:W-:Y:S01]  /*5520*/  @P1 STG.E.U16 desc[UR12][R4.64+0x62], R83 ;  /* 0x0000625304001986 */ /* 0x000fe2000c10150c */
[----:B------:R-:W-:-:S05]  /*5530*/  IADD3 R10, P1, R17, R4, RZ ;  /* 0x00000004110a7210 */ /* 0x000fca0007f3e0ff */
[----:B------:R-:W-:Y:S01]  /*5540*/  IMAD.X R11, R9, 0x1, R5, P1 ;  /* 0x00000001090b7824 */ /* 0x000fe200008e0605 */
[----:B------:R-:W-:-:S13]  /*5550*/  ISETP.GT.AND P1, PT, R16, RZ, P2 ;  /* 0x000000ff1000720c */ /* 0x000fda0001724270 */
[----:B------:R-:W-:Y:S01]  /*5560*/  @P1 STG.E.U16 desc[UR12][R2.64+0x70], R84 ;  /* 0x0000705402001986 */ /* 0x000fe2000c10150c */
[----:B------:R-:W-:-:S05]  /*5570*/  IADD3 R8, P1, R17, R2, RZ ;  /* 0x0000000211087210 */ /* 0x000fca0007f3e0ff */
[----:B------:R-:W-:Y:S01]  /*5580*/  IMAD.X R9, R9, 0x1, R3, P1 ;  /* 0x0000000109097824 */ /* 0x000fe200008e0603 */
[----:B------:R-:W-:-:S04]  /*5590*/  ISETP.GT.AND P1, PT, R15, 0x39, PT ;  /* 0x000000390f00780c */ /* 0x000fc80003f24270 */
[----:B------:R-:W-:-:S13]  /*55a0*/  ISETP.GT.AND P5, PT, R16, RZ, P1 ;  /* 0x000000ff1000720c */ /* 0x000fda0000fa4270 */
[----:B------:R0:W-:Y:S01]  /*55b0*/  @P5 STG.E.U16 desc[UR12][R2.64+0x72], R85 ;  /* 0x0000725502005986 */ /* 0x0001e2000c10150c */
[----:B------:R-:W-:-:S03]  /*55c0*/  ISETP.GT.AND P5, PT, R15, RZ, PT ;  /* 0x000000ff0f00720c */ /* 0x000fc60003fa4270 */
[----:B------:R-:W-:Y:S01]  /*55d0*/  @P0 STG.E.U16 desc[UR12][R4.64+0x70], R86 ;  /* 0x0000705604000986 */ /* 0x000fe2000c10150c */
[----:B------:R-:W-:-:S13]  /*55e0*/  ISETP.GT.AND P0, PT, R16, 0x8, P1 ;  /* 0x000000081000780c */ /* 0x000fda0000f04270 */
[----:B------:R-:W-:Y:S01]  /*55f0*/  @P0 STG.E.U16 desc[UR12][R4.64+0x72], R87 ;  /* 0x0000725704000986 */ /* 0x000fe2000c10150c */
[C---:B------:R-:W-:Y:S02]  /*5600*/  ISETP.GT.AND P0, PT, R16.reuse, 0x40, P5 ;  /* 0x000000401000780c */ /* 0x040fe40002f04270 */
[----:B------:R-:W-:-:S11]  /*5610*/  ISETP.GT.AND P5, PT, R16, 0x48, P5 ;  /* 0x000000481000780c */ /* 0x000fd60002fa4270 */
[----:B------:R-:W-:Y:S01]  /*5620*/  @P0 STG.E.U16 desc[UR12][R8.64], R24 ;  /* 0x0000001808000986 */ /* 0x000fe2000c10150c */
[C---:B------:R-:W-:Y:S02]  /*5630*/  ISETP.GT.AND P0, PT, R16.reuse, 0x40, P6 ;  /* 0x000000401000780c */ /* 0x040fe40003704270 */
[----:B------:R-:W-:-:S11]  /*5640*/  ISETP.GT.AND P6, PT, R16, 0x48, P6 ;  /* 0x000000481000780c */ /* 0x000fd600037c4270 */
[----:B0-----:R-:W-:Y:S02]  /*5650*/  @P0 IMAD.MOV.U32 R2, RZ, RZ, R8 ;  /* 0x000000ffff020224 */ /* 0x001fe400078e0008 */
[----:B------:R-:W-:-:S05]  /*5660*/  @P0 IMAD.MOV.U32 R3, RZ, RZ, R9 ;  /* 0x000000ffff030224 */ /* 0x000fca00078e0009 */
[----:B------:R0:W-:Y:S01]  /*5670*/  @P0 STG.E.U16 desc[UR12][R2.64+0x2], R25 ;  /* 0x0000021902000986 */ /* 0x0001e2000c10150c */
[----:B------:R-:W-:-:S03]  /*5680*/  ISETP.NE.AND P0, PT, R13, RZ, PT ;  /* 0x000000ff0d00720c */ /* 0x000fc60003f05270 */
[----:B------:R-:W-:Y:S01]  /*5690*/  @P5 STG.E.U16 desc[UR12][R10.64], R26 ;  /* 0x0000001a0a005986 */ /* 0x000fe2000c10150c */
[----:B------:R-:W-:-:S03]  /*56a0*/  ISETP.NE.AND P5, PT, R12, RZ, PT ;  /* 0x000000ff0c00720c */ /* 0x000fc60003fa5270 */
[----:B------:R-:W-:Y:S01]  /*56b0*/  @P6 STG.E.U16 desc[UR12][R10.64+0x2], R27 ;  /* 0x0000021b0a006986 */ /* 0x000fe2000c10150c */
[----:B------:R-:W-:-:S04]  /*56c0*/  ISETP.GT.AND P6, PT, R15, 0x8, PT ;  /* 0x000000080f00780c */ /* 0x000fc80003fc4270 */
[----:B------:R-:W-:-:S13]  /*56d0*/  ISETP.GT.AND P6, PT, R16, 0x40, P6 ;  /* 0x000000401000780c */ /* 0x000fda00037c4270 */
[----:B0-----:R-:W-:Y:S02]  /*56e0*/  @P6 IMAD.MOV.U32 R2, RZ, RZ, R8 ;  /* 0x000000ffff026224 */ /* 0x001fe400078e0008 */
[----:B------:R-:W-:-:S05]  /*56f0*/  @P6 IMAD.MOV.U32 R3, RZ, RZ, R9 ;  /* 0x000000ffff036224 */ /* 0x000fca00078e0009 */
[----:B------:R0:W-:Y:S01]  /*5700*/  @P6 STG.E.U16 desc[UR12][R2.64+0x10], R28 ;  /* 0x0000101c02006986 */ /* 0x0001e2000c10150c */
[----:B------:R-:W-:-:S04]  /*5710*/  ISETP.GT.AND P6, PT, R15, 0x9, PT ;  /* 0x000000090f00780c */ /* 0x000fc80003fc4270 */
[----:B------:R-:W-:-:S13]  /*5720*/  ISETP.GT.AND P6, PT, R16, 0x40, P6 ;  /* 0x000000401000780c */ /* 0x000fda00037c4270 */
[----:B0-----:R-:W-:Y:S02]  /*5730*/  @P6 IMAD.MOV.U32 R2, RZ, RZ, R8 ;  /* 0x000000ffff026224 */ /* 0x001fe400078e0008 */
[----:B------:R-:W-:-:S05]  /*5740*/  @P6 IMAD.MOV.U32 R3, RZ, RZ, R9 ;  /* 0x000000ffff036224 */ /* 0x000fca00078e0009 */
[----:B------:R0:W-:Y:S01]  /*5750*/  @P6 STG.E.U16 desc[UR12][R2.64+0x12], R29 ;  /* 0x0000121d02006986 */ /* 0x0001e2000c10150c */
[----:B------:R-:W-:-:S04]  /*5760*/  ISETP.GT.AND P6, PT, R15, 0x8, PT ;  /* 0x000000080f00780c */ /* 0x000fc80003fc4270 */
[----:B------:R-:W-:-:S13]  /*5770*/  ISETP.GT.AND P6, PT, R16, 0x48, P6 ;  /* 0x000000481000780c */ /* 0x000fda00037c4270 */
        /* <DEDUP_REMOVED lines=66> */
[C---:B------:R-:W-:Y:S02]  /*5ba0*/  ISETP.GT.AND P6, PT, R16.reuse, 0x40, P5 ;  /* 0x000000401000780c */ /* 0x040fe40002fc4270 */
[----:B------:R-:W-:-:S11]  /*5bb0*/  ISETP.GT.AND P5, PT, R16, 0x48, P5 ;  /* 0x000000481000780c */ /* 0x000fd60002fa4270 */
        /* <DEDUP_REMOVED lines=9> */
[----:B------:R-:W-:Y:S01]  /*5c50*/  ISETP.GT.AND P4, PT, R16, 0x48, P4 ;  /* 0x000000481000780c */ /* 0x000fe20002784270 */
        /* <DEDUP_REMOVED lines=17> */
[----:B------:R0:W-:Y:S02]  /*5d70*/  @P0 STG.E.U16 desc[UR12][R2.64+0x62], R49 ;  /* 0x0000623102000986 */ /* 0x0001e4000c10150c */
        /* <DEDUP_REMOVED lines=8> */
[----:B------:R0:W-:Y:S04]  /*5e00*/  @P6 STG.E.U16 desc[UR12][R2.64+0x70], R52 ;  /* 0x0000703402006986 */ /* 0x0001e8000c10150c */
[----:B------:R1:W-:Y:S01]  /*5e10*/  @P5 STG.E.U16 desc[UR12][R8.64+0x72], R53 ;  /* 0x0000723508005986 */ /* 0x0003e2000c10150c */
[----:B0-----:R-:W-:Y:S02]  /*5e20*/  @P2 IMAD.MOV.U32 R2, RZ, RZ, R6 ;  /* 0x000000ffff022224 */ /* 0x001fe400078e0006 */
[----:B------:R-:W-:-:S05]  /*5e30*/  @P2 IMAD.MOV.U32 R3, RZ, RZ, R7 ;  /* 0x000000ffff032224 */ /* 0x000fca00078e0007 */
[----:B------:R1:W-:Y:S01]  /*5e40*/  @P2 STG.E.U16 desc[UR12][R2.64+0x70], R54 ;  /* 0x0000703602002986 */ /* 0x0003e2000c10150c */
[----:B------:R-:W-:Y:S05]  /*5e50*/  @!P1 EXIT ;  /* 0x000000000000994d */ /* 0x000fea0003800000 */
[----:B------:R-:W-:-:S05]  /*5e60*/  F2FP.F16.F32.PACK_AB R0, RZ, R0 ;  /* 0x00000000ff00723e */ /* 0x000fca00000000ff */
[----:B------:R-:W-:Y:S01]  /*5e70*/  STG.E.U16 desc[UR12][R6.64+0x72], R0 ;  /* 0x0000720006007986 */ /* 0x000fe2000c10150c */
[----:B------:R-:W-:Y:S05]  /*5e80*/  EXIT ;  /* 0x000000000000794d */ /* 0x000fea0003800000 */
.L_x_10:
[----:B------:R-:W-:-:S13]  /*5e90*/  ISETP.NE.AND P0, PT, R6, RZ, PT ;  /* 0x000000ff0600720c */ /* 0x000fda0003f05270 */
[----:B------:R-:W-:Y:S05]  /*5ea0*/  @P0 EXIT ;  /* 0x000000000000094d */ /* 0x000fea0003800000 */
[----:B------:R-:W-:-:S13]  /*5eb0*/  ELECT P0, URZ, PT ;  /* 0x00000000003f782f */ /* 0x000fda0003800000 */
[----:B------:R-:W-:Y:S05]  /*5ec0*/  @!P0 BRA `(.L_x_145) ;  /* 0x0000000400c08947 */ /* 0x000fea0003800000 */
[----:B------:R-:W-:Y:S02]  /*5ed0*/  ISETP.GE.AND P0, PT, R3, 0x1, PT ;  /* 0x000000010300780c */ /* 0x000fe40003f06270 */
[----:B------:R-:W-:-:S04]  /*5ee0*/  SHF.R.S32.HI R7, RZ, 0x1f, R8 ;  /* 0x0000001fff077819 */ /* 0x000fc80000011408 */
[----:B------:R-:W-:-:S07]  /*5ef0*/  LEA.HI R7, R7, R8, RZ, 0x7 ;  /* 0x0000000807077211 */ /* 0x000fce00078f38ff */
[----:B------:R-:W-:Y:S05]  /*5f00*/  @!P0 BRA `(.L_x_145) ;  /* 0x0000000400b08947 */ /* 0x000fea0003800000 */
[----:B------:R-:W0:Y:S01]  /*5f10*/  S2R R4, SR_CTAID.X ;  /* 0x0000000000047919 */ /* 0x000e220000002500 */
[----:B------:R-:W-:Y:S01]  /*5f20*/  LOP3.LUT R7, R7, 0xffffff80, RZ, 0xc0, !PT ;  /* 0xffffff8007077812 */ /* 0x000fe200078ec0ff */
[----:B------:R-:W-:Y:S01]  /*5f30*/  ULDC UR4, c[0x0][0x384] ;  /* 0x0000e10000047ab9 */ /* 0x000fe20000000800 */
[----:B------:R-:W-:Y:S01]  /*5f40*/  LOP3.LUT P0, RZ, R8, 0x1f, RZ, 0xc0, !PT ;  /* 0x0000001f08ff7812 */ /* 0x000fe2000780c0ff */
[----:B------:R-:W1:Y:S01]  /*5f50*/  S2R R12, SR_CTAID.Y ;  /* 0x00000000000c7919 */ /* 0x000e620000002600 */
[----:B-----5:R-:W-:Y:S01]  /*5f60*/  IMAD R0, R10, R11, RZ ;  /* 0x0000000b0a007224 */ /* 0x020fe200078e02ff */
[----:B------:R-:W-:Y:S01]  /*5f70*/  ULDC UR5, c[0x0][0x388] ;  /* 0x0000e20000057ab9 */ /* 0x000fe20000000800 */
[----:B------:R-:W-:Y:S01]  /*5f80*/  IMAD.IADD R7, R8, 0x1, -R7 ;  /* 0x0000000108077824 */ /* 0x000fe200078e0a07 */
[----:B------:R-:W-:Y:S01]  /*5f90*/  LOP3.LUT R20, R2, 0x2, RZ, 0xfc, !PT ;  /* 0x0000000202147812 */ /* 0x000fe200078efcff */
[----:B------:R-:W-:Y:S01]  /*5fa0*/  IMAD.MOV.U32 R6, RZ, RZ, RZ ;  /* 0x000000ffff067224 */ /* 0x000fe200078e00ff */
[----:B------:R-:W-:Y:S01]  /*5fb0*/  CS2R R8, SRZ ;  /* 0x0000000000087805 */ /* 0x000fe2000001ff00 */
[----:B------:R-:W-:Y:S01]  /*5fc0*/  IMAD.MOV.U32 R10, RZ, RZ, RZ ;  /* 0x000000ffff0a7224 */ /* 0x000fe200078e00ff */
[----:B------:R-:W-:Y:S01]  /*5fd0*/  ISETP.NE.AND P1, PT, R7, RZ, PT ;  /* 0x000000ff0700720c */ /* 0x000fe20003f25270 */
[----:B------:R-:W-:Y:S01]  /*5fe0*/  IMAD R0, R5, R0, 0x1 ;  /* 0x0000000105007424 */ /* 0x000fe200078e0200 */
[----:B------:R-:W-:Y:S01]  /*5ff0*/  ISETP.NE.OR P0, PT, R7, RZ, !P0 ;  /* 0x000000ff0700720c */ /* 0x000fe20004705670 */
[----:B------:R-:W-:-:S02]  /*6000*/  IMAD.MOV.U32 R7, RZ, RZ, 0x1 ;  /* 0x00000001ff077424 */ /* 0x000fc400078e00ff */
[----:B0-----:R-:W-:-:S04]  /*6010*/  IMAD.SHL.U32 R18, R4, 0x80, RZ ;  /* 0x0000008004127824 */ /* 0x001fc800078e00ff */
[----:B------:R-:W-:-:S04]  /*6020*/  IMAD.HI.U32 R4, R18, UR4, RZ ;  /* 0x0000000412047c27 */ /* 0x000fc8000f8e00ff */
[----:B-1----:R-:W-:Y:S01]  /*6030*/  IMAD.SHL.U32 R19, R12, 0x40, RZ ;  /* 0x000000400c137824 */ /* 0x002fe200078e00ff */
[----:B------:R-:W-:-:S07]  /*6040*/  SHF.R.U32.HI R4, RZ, UR5, R4 ;  /* 0x00000005ff047c19 */ /* 0x000fce0008011604 */
.L_x_149:
[----:B------:R-:W0:Y:S01]  /*6050*/  S2R R12, SR_CgaCtaId ;  /* 0x00000000000c7919 */ /* 0x000e220000008800 */
[----:B------:R-:W-:-:S04]  /*6060*/  MOV R11, 0x400 ;  /* 0x00000400000b7802 */ /* 0x000fc80000000f00 */
[----:B0-----:R-:W-:Y:S02]  /*6070*/  LEA R21, R12, R11, 0x18 ;  /* 0x0000000b0c157211 */ /* 0x001fe400078ec0ff */
[----:B------:R-:W-:-:S03]  /*6080*/  SHF.L.U32 R11, R7, 0x1f, RZ ;  /* 0x0000001f070b7819 */ /* 0x000fc600000006ff */
[----:B------:R-:W-:-:S07]  /*6090*/  IMAD R12, R6, 0x8, R21 ;  /* 0x00000008060c7824 */ /* 0x000fce00078e0215 */
.L_x_146:
[----:B0-----:R0:W1:Y:S02]  /*60a0*/  SYNCS.PHASECHK.TRANS64.TRYWAIT P2, [R12+URZ+0x36090], R11 ;  /* 0x0360900b0c0075a7 */ /* 0x001064000804017f */
[----:B-1----:R-:W-:Y:S05]  /*60b0*/  @!P2 NANOSLEEP.SYNCS 0x989680 ;  /* 0x009896800000a95d */ /* 0x002fea0003900000 */
[----:B------:R-:W1:Y:S02]  /*60c0*/  @!P2 SYNCS.PHASECHK.TRANS64 P2, [R12+URZ+0x36090], R11 ;  /* 0x0360900b0c00a5a7 */ /* 0x000e64000804007f */
[----:B-1----:R-:W-:Y:S05]  /*60d0*/  @!P2 BRA `(.L_x_146) ;  /* 0xfffffffc00f0a947 */ /* 0x002fea000383ffff */
[----:B0-----:R-:W0:Y:S02]  /*60e0*/  @!P1 LDC R11, c[0x0][0x500] ;  /* 0x00014000ff0b9b82 */ /* 0x001e240000000800 */
[----:B0-----:R0:W-:Y:S02]  /*60f0*/  @!P1 SYNCS.ARRIVE.TRANS64 RZ, [R12+URZ+0x36000], R11 ;  /* 0x0360000b0cff99a7 */ /* 0x0011e4000800003f */
[----:B0-----:R-:W-:-:S04]  /*6100*/  PRMT R11, R20, 0x9910, RZ ;  /* 0x00009910140b7816 */ /* 0x001fc800000000ff */
[----:B------:R-:W-:-:S13]  /*6110*/  ISETP.NE.AND P2, PT, R11, 0x2, PT ;  /* 0x000000020b00780c */ /* 0x000fda0003f45270 */
[----:B------:R-:W-:Y:S05]  /*6120*/  @P2 BRA `(.L_x_147) ;  /* 0x0000000000042947 */ /* 0x000fea0003800000 */
[----:B------:R-:W-:Y:S01]  /*6130*/  BPT.TRAP 0x1 ;  /* 0x000000040000795c */ /* 0x000fe20000300000 */
.L_x_147:
[----:B------:R-:W-:Y:S05]  /*6140*/  @P0 BRA `(.L_x_148) ;  /* 0x0000000000040947 */ /* 0x000fea0003800000 */
[----:B------:R-:W-:Y:S01]  /*6150*/  BPT.TRAP 0x1 ;  /* 0x000000040000795c */ /* 0x000fe20000300000 */
.L_x_148:
[----:B------:R-:W0:Y:S01]  /*6160*/  LDC R13, c[0x0][0x380] ;  /* 0x0000e000ff0d7b82 */ /* 0x000e220000000800 */
[----:B------:R-:W-:Y:S01]  /*6170*/  R2UR UR4, R4 ;  /* 0x00000000040472ca */ /* 0x000fe200000e0000 */
[----:B------:R-:W-:Y:S01]  /*6180*/  ULDC UR20, c[0x0][0x38c] ;  /* 0x0000e30000147ab9 */ /* 0x000fe20000000800 */
[----:B------:R-:W-:Y:S01]  /*6190*/  R2UR UR5, R18 ;  /* 0x00000000120572ca */ /* 0x000fe200000e0000 */
[----:B------:R-:W-:Y:S01]  /*61a0*/  UISETP.NE.AND UP0, UPT, UR20, 0x1, UPT ;  /* 0x000000011400788c */ /* 0x000fe2000bf05270 */
[----:B------:R-:W-:Y:S01]  /*61b0*/  R2UR UR17, R12 ;  /* 0x000000000c1172ca */ /* 0x000fe200000e0000 */
[C---:B------:R-:W-:Y:S01]  /*61c0*/  VIADD R12, R10.reuse, 0x1 ;  /* 0x000000010a0c7836 */ /* 0x040fe20000000000 */
[----:B------:R-:W-:Y:S01]  /*61d0*/  R2UR UR18, R10 ;  /* 0x000000000a1272ca */ /* 0x000fe200000e0000 */
[----:B---3--:R-:W1:Y:S01]  /*61e0*/  LDC.64 R14, c[0x0][0x3b8] ;  /* 0x0000ee00ff0e7b82 */ /* 0x008e620000000a00 */
[----:B------:R-:W-:Y:S01]  /*61f0*/  R2UR UR9, R21 ;  /* 0x00000000150972ca */ /* 0x000fe200000e0000 */
[----:B------:R-:W-:Y:S01]  /*6200*/  VIADD R0, R0, 0xffffffff ;  /* 0xffffffff00007836 */ /* 0x000fe20000000000 */
[----:B------:R-:W-:Y:S01]  /*6210*/  R2UR UR16, R6 ;  /* 0x00000000061072ca */ /* 0x000fe200000e0000 */
[----:B------:R-:W-:Y:S01]  /*6220*/  ULDC.64 UR24, c[0x0][0x198] ;  /* 0x0000660000187ab9 */ /* 0x000fe20000000a00 */
[----:B------:R-:W-:Y:S01]  /*6230*/  R2UR UR12, R9 ;  /* 0x00000000090c72ca */ /* 0x000fe200000e0000 */
[----:B------:R-:W-:Y:S01]  /*6240*/  ULDC.64 UR14, c[0x0][0x3b0] ;  /* 0x0000ec00000e7ab9 */ /* 0x000fe20000000a00 */
[----:B------:R-:W-:Y:S01]  /*6250*/  @UP0 ULDC.64 UR10, c[0x0][0x390] ;  /* 0x0000e400000a0ab9 */ /* 0x000fe20000000a00 */
[----:B------:R-:W1:Y:S01]  /*6260*/  LDC.64 R16, c[0x0][0x3d8] ;  /* 0x0000f600ff107b82 */ /* 0x000e620000000a00 */
[----:B------:R-:W-:Y:S01]  /*6270*/  R2UR UR13, R8 ;  /* 0x00000000080d72ca */ /* 0x000fe200000e0000 */
[----:B------:R-:W-:Y:S01]  /*6280*/  ULDC.64 UR22, c[0x0][0x3d0] ;  /* 0x0000f40000167ab9 */ /* 0x000fe20000000a00 */
[----:B------:R-:W-:Y:S01]  /*6290*/  ISETP.GT.AND P5, PT, R0, 0x1, PT ;  /* 0x000000010000780c */ /* 0x000fe20003fa4270 */
[----:B------:R-:W-:-:S02]  /*62a0*/  USHF.L.U32 UR18, UR18, 0x5, URZ ;  /* 0x0000000512127899 */ /* 0x000fc4000800063f */
[----:B------:R-:W-:Y:S01]  /*62b0*/  UIADD3 UR17, UR17, 0x36000, URZ ;  /* 0x0003600011117890 */ /* 0x000fe2000fffe03f */
[----:B0-----:R-:W-:Y:S01]  /*62c0*/  ISETP.NE.AND P2, PT, R13, 0x1, PT ;  /* 0x000000010d00780c */ /* 0x001fe20003f45270 */
[----:B------:R-:W-:Y:S01]  /*62d0*/  ULEA UR16, UR16, UR9, 0xd ;  /* 0x0000000910107291 */ /* 0x000fe2000f8e683f */
[----:B------:R-:W-:Y:S01]  /*62e0*/  UMOV UR26, 0x0 ;  /* 0x00000000001a7882 */ /* 0x000fe20000000000 */
[----:B------:R-:W-:-:S03]  /*62f0*/  UMOV UR27, 0x10000000 ;  /* 0x10000000001b7882 */ /* 0x000fc60000000000 */
[----:B------:R-:W-:-:S07]  /*6300*/  UMOV UR9, UR17 ;  /* 0x0000001100097c82 */ /* 0x000fce0008000000 */
[----:B------:R-:W-:Y:S01]  /*6310*/  @P2 IMAD.U32 R11, RZ, RZ, UR4 ;  /* 0x00000004ff0b2e24 */ /* 0x000fe2000f8e00ff */
[----:B------:R-:W-:Y:S01]  /*6320*/  UIADD3 UR4, UP1, UR24, 0xf0, URZ ;  /* 0x000000f018047890 */ /* 0x000fe2000ff3e03f */
[----:B-1----:R-:W-:Y:S01]  /*6330*/  IMAD R10, R8, R15, R17 ;  /* 0x0000000f080a7224 */ /* 0x002fe200078e0211 */
[----:B------:R-:W-:Y:S02]  /*6340*/  UIADD3 UR24, UP2, UR24, 0x1f0, URZ ;  /* 0x000001f018187890 */ /* 0x000fe4000ff5e03f */
[----:B------:R-:W-:Y:S01]  /*6350*/  @P2 R2UR UR5, R11 ;  /* 0x000000000b0522ca */ /* 0x000fe200000e0000 */
[----:B------:R-:W-:Y:S01]  /*6360*/  IMAD R11, R6, 0x1000, R21 ;  /* 0x00001000060b7824 */ /* 0x000fe200078e0215 */
[----:B------:R-:W-:Y:S01]  /*6370*/  ISETP.NE.AND P2, PT, R12, R5, PT ;  /* 0x000000050c00720c */ /* 0x000fe20003f45270 */
[----:B------:R-:W-:-:S03]  /*6380*/  VIADD R6, R6, 0x1 ;  /* 0x0000000106067836 */ /* 0x000fc60000000000 */
[----:B------:R-:W-:Y:S01]  /*6390*/  R2UR UR8, R11 ;  /* 0x000000000b0872ca */ /* 0x000fe200000e0000 */
[----:B------:R-:W-:Y:S01]  /*63a0*/  IMAD R11, R9, R14, R16 ;  /* 0x0000000e090b7224 */ /* 0x000fe200078e0210 */
[C---:B------:R-:W-:Y:S01]  /*63b0*/  ISETP.NE.AND P4, PT, R6.reuse, 0x12, PT ;  /* 0x000000120600780c */ /* 0x040fe20003f85270 */
[----:B------:R-:W0:Y:S03]  /*63c0*/  LDC R14, c[0x0][0x3c8] ;  /* 0x0000f200ff0e7b82 */ /* 0x000e260000000800 */
[----:B------:R-:W-:Y:S01]  /*63d0*/  PRMT R10, R11, 0x40, R10 ;  /* 0x000000400b0a7816 */ /* 0x000fe2000000000a */
[----:B------:R-:W-:Y:S01]  /*63e0*/  UIADD3 UR6, -UR5, URZ, URZ ;  /* 0x0000003f05067290 */ /* 0x000fe2000fffe13f */
[----:B------:R-:W-:Y:S01]  /*63f0*/  VIADD R11, R9, 0x1 ;  /* 0x00000001090b7836 */ /* 0x000fe20000000000 */
[----:B------:R-:W-:Y:S01]  /*6400*/  UMOV UR21, UR5 ;  /* 0x0000000500157c82 */ /* 0x000fe20008000000 */
[----:B------:R-:W-:Y:S01]  /*6410*/  @P2 IMAD.MOV R11, RZ, RZ, R9 ;  /* 0x000000ffff0b2224 */ /* 0x000fe200078e0209 */
[----:B------:R-:W-:-:S02]  /*6420*/  SEL R6, R6, RZ, P4 ;  /* 0x000000ff06067207 */ /* 0x000fc40002000000 */
[----:B------:R-:W-:Y:S01]  /*6430*/  IMAD R13, R13, UR6, R18 ;  /* 0x000000060d0d7c24 */ /* 0x000fe2000f8e0212 */
[----:B------:R-:W-:Y:S01]  /*6440*/  UIMAD.WIDE.U32 UR6, UR5, UR10, URZ ;  /* 0x0000000a050672a5 */ /* 0x000fe2000f8e003f */
[----:B------:R-:W-:Y:S01]  /*6450*/  R2UR UR10, R19 ;  /* 0x00000000130a72ca */ /* 0x000fe200000e0000 */
[----:B------:R-:W-:Y:S02]  /*6460*/  UIADD3 UR8, UR8, 0x24000, URZ ;  /* 0x0002400008087890 */ /* 0x000fe4000fffe03f */
[----:B------:R-:W-:Y:S01]  /*6470*/  @UP0 USHF.R.U32.HI UR21, URZ, UR11, UR7 ;  /* 0x0000000b3f150299 */ /* 0x000fe20008011607 */
[----:B------:R-:W-:Y:S01]  /*6480*/  R2UR UR19, R13 ;  /* 0x000000000d1372ca */ /* 0x000fe200000e0000 */
[----:B------:R-:W-:Y:S01]  /*6490*/  VIADD R13, R8, 0x1 ;  /* 0x00000001080d7836 */ /* 0x000fe20000000000 */
[----:B------:R-:W-:Y:S01]  /*64a0*/  R2UR UR7, R10 ;  /* 0x000000000a0772ca */ /* 0x000fe200000e0000 */
[----:B------:R-:W-:Y:S01]  /*64b0*/  UIADD3 UR6, -UR21, URZ, URZ ;  /* 0x0000003f15067290 */ /* 0x000fe2000fffe13f */
[----:B------:R-:W-:Y:S01]  /*64c0*/  SEL R10, RZ, 0x1, P4 ;  /* 0x00000001ff0a7807 */ /* 0x000fe20002000000 */
[----:B------:R-:W-:-:S02]  /*64d0*/  UMOV UR11, UR18 ;  /* 0x00000012000b7c82 */ /* 0x000fc40008000000 */
[----:B------:R-:W-:Y:S01]  /*64e0*/  UIMAD UR20, UR20, UR6, UR5 ;  /* 0x00000006141472a4 */ /* 0x000fe2000f8e0205 */
[----:B0-----:R-:W-:Y:S01]  /*64f0*/  ISETP.NE.AND P3, PT, R11, R14, PT ;  /* 0x0000000e0b00720c */ /* 0x001fe20003f65270 */
[----:B------:R-:W-:Y:S01]  /*6500*/  UIADD3.X UR5, URZ, UR25, URZ, UP1, !UPT ;  /* 0x000000193f057290 */ /* 0x000fe20008ffe43f */
[----:B------:R-:W-:Y:S01]  /*6510*/  LOP3.LUT R7, R7, R10, RZ, 0x3c, !PT ;  /* 0x0000000a07077212 */ /* 0x000fe200078e3cff */
[----:B------:R-:W-:Y:S01]  /*6520*/  UIMAD UR20, UR20, UR15, UR23 ;  /* 0x0000000f141472a4 */ /* 0x000fe2000f8e0217 */
[----:B------:R-:W-:Y:S01]  /*6530*/  SEL R10, R12, RZ, P2 ;  /* 0x000000ff0c0a7207 */ /* 0x000fe20001000000 */
[----:B------:R-:W-:Y:S01]  /*6540*/  UIMAD UR19, UR19, UR14, UR22 ;  /* 0x0000000e131372a4 */ /* 0x000fe2000f8e0216 */
[----:B------:R-:W-:Y:S01]  /*6550*/  SEL R9, R11, RZ, P3 ;  /* 0x000000ff0b097207 */ /* 0x000fe20001800000 */
[----:B------:R-:W-:Y:S02]  /*6560*/  UPRMT UR6, UR7, 0x5410, URZ ;  /* 0x0000541007067896 */ /* 0x000fe4000800003f */
[----:B------:R-:W-:-:S04]  /*6570*/  UIADD3.X UR25, URZ, UR25, URZ, UP2, !UPT ;  /* 0x000000193f197290 */ /* 0x000fc800097fe43f */
[----:B------:R-:W-:-:S03]  /*6580*/  @P3 IMAD.MOV R13, RZ, RZ, R8 ;  /* 0x000000ffff0d3224 */ /* 0x000fc600078e0208 */
[----:B------:R0:W-:Y:S01]  /*6590*/  UTMALDG.4D.IM2COL [UR16], [UR4], UR6 ;  /* 0x00000010040073b4 */ /* 0x0001e20008058006 */
[----:B------:R-:W-:Y:S01]  /*65a0*/  IMAD.MOV.U32 R8, RZ, RZ, R13 ;  /* 0x000000ffff087224 */ /* 0x000fe200078e000d */
[----:B------:R0:W-:Y:S02]  /*65b0*/  UTMALDG.4D [UR8], [UR24], desc[UR26] ;  /* 0x00001a08180075b4 */ /* 0x0001e40008019000 */
[----:B0-----:R-:W-:Y:S05]  /*65c0*/  @P5 BRA `(.L_x_149) ;  /* 0xfffffff800a05947 */ /* 0x001fea000383ffff */
.L_x_145:
[----:B------:R-:W-:Y:S01]  /*65d0*/  ISETP.GE.U32.AND P2, PT, R3, 0x12, PT ;  /* 0x000000120300780c */ /* 0x000fe20003f46070 */
[----:B------:R-:W-:Y:S05]  /*65e0*/  WARPSYNC.ALL ;  /* 0x0000000000007948 */ /* 0x000fea0003800000 */
[----:B------:R-:W-:-:S07]  /*65f0*/  ELECT P1, URZ, PT ;  /* 0x00000000003f782f */ /* 0x000fce0003820000 */
[----:B------:R-:W-:-:S05]  /*6600*/  @P2 IMAD.WIDE.U32 R4, R3, 0x38e38e39, RZ ;  /* 0x38e38e3903042825 */ /* 0x000fca00078e00ff */
[----:B-----5:R-:W-:-:S04]  /*6610*/  @P2 SHF.R.U32.HI R0, RZ, 0x2, R5 ;  /* 0x00000002ff002819 */ /* 0x020fc80000011605 */
[----:B------:R-:W-:-:S04]  /*6620*/  @P2 LOP3.LUT R0, R0, 0x1, RZ, 0xc0, !PT ;  /* 0x0000000100002812 */ /* 0x000fc800078ec0ff */
[----:B------:R-:W-:Y:S01]  /*6630*/  @P2 ISETP.NE.U32.AND P0, PT, R0, 0x1, PT ;  /* 0x000000010000280c */ /* 0x000fe20003f05070 */
[----:B------:R-:W-:-:S12]  /*6640*/  @!P1 EXIT ;  /* 0x000000000000994d */ /* 0x000fd80003800000 */
[----:B------:R-:W-:Y:S02]  /*6650*/  LOP3.LUT R2, R2, 0x2, RZ, 0xfc, !PT ;  /* 0x0000000202027812 */ /* 0x000fe400078efcff */
[----:B------:R-:W-:Y:S02]  /*6660*/  @P2 ISETP.NE.U32.AND.EX P0, PT, RZ, RZ, PT, P0 ;  /* 0x000000ffff00220c */ /* 0x000fe40003f05100 */
[----:B------:R-:W-:Y:S01]  /*6670*/  ISETP.NE.AND P1, PT, R2, 0x3, PT ;  /* 0x000000030200780c */ /* 0x000fe20003f25270 */
[----:B------:R-:W-:Y:S01]  /*6680*/  IMAD.MOV.U32 R2, RZ, RZ, 0x1 ;  /* 0x00000001ff027424 */ /* 0x000fe200078e00ff */
[----:B------:R-:W-:-:S11]  /*6690*/  @P2 SEL R2, RZ, 0x1, !P0 ;  /* 0x00000001ff022807 */ /* 0x000fd60004000000 */
[----:B------:R-:W-:Y:S05]  /*66a0*/  @!P1 BRA `(.L_x_150) ;  /* 0x0000000000049947 */ /* 0x000fea0003800000 */
[----:B------:R-:W-:Y:S01]  /*66b0*/  BPT.TRAP 0x1 ;  /* 0x000000040000795c */ /* 0x000fe20000300000 */
.L_x_150:
[----:B------:R-:W0:Y:S01]  /*66c0*/  S2R R7, SR_CgaCtaId ;  /* 0x0000000000077919 */ /* 0x000e220000008800 */
[----:B------:R-:W-:Y:S01]  /*66d0*/  IMAD.WIDE.U32 R4, R3, 0x38e38e39, RZ ;  /* 0x38e38e3903047825 */ /* 0x000fe200078e00ff */
[----:B------:R-:W-:-:S04]  /*66e0*/  MOV R0, 0x400 ;  /* 0x0000040000007802 */ /* 0x000fc80000000f00 */
[----:B------:R-:W-:Y:S02]  /*66f0*/  SHF.R.U32.HI R4, RZ, 0x2, R5 ;  /* 0x00000002ff047819 */ /* 0x000fe40000011605 */
[----:B------:R-:W-:-:S03]  /*6700*/  SHF.L.U32 R5, R2, 0x1f, RZ ;  /* 0x0000001f02057819 */ /* 0x000fc600000006ff */
[----:B------:R-:W-:Y:S01]  /*6710*/  IMAD R3, R4, -0x12, R3 ;  /* 0xffffffee04037824 */ /* 0x000fe200078e0203 */
[----:B0-----:R-:W-:-:S05]  /*6720*/  LEA R0, R7, R0, 0x18 ;  /* 0x0000000007007211 */ /* 0x001fca00078ec0ff */
[----:B------:R-:W-:-:S04]  /*6730*/  VIADD R0, R0, 0x36090 ;  /* 0x0003609000007836 */ /* 0x000fc80000000000 */
[----:B------:R-:W-:-:S07]  /*6740*/  IMAD R4, R3, 0x8, R0 ;  /* 0x0000000803047824 */ /* 0x000fce00078e0200 */
.L_x_151:
[----:B0-----:R0:W1:Y:S02]  /*6750*/  SYNCS.PHASECHK.TRANS64.TRYWAIT P0, [R4+URZ], R5 ;  /* 0x00000005040075a7 */ /* 0x001064000800017f */
[----:B-1----:R-:W-:Y:S05]  /*6760*/  @!P0 NANOSLEEP.SYNCS 0x989680 ;  /* 0x009896800000895d */ /* 0x002fea0003900000 */
[----:B------:R-:W1:Y:S02]  /*6770*/  @!P0 SYNCS.PHASECHK.TRANS64 P0, [R4+URZ], R5 ;  /* 0x00000005040085a7 */ /* 0x000e64000800007f */
[----:B-1----:R-:W-:Y:S05]  /*6780*/  @!P0 BRA `(.L_x_151) ;  /* 0xfffffffc00f08947 */ /* 0x002fea000383ffff */
[----:B------:R-:W-:-:S05]  /*6790*/  VIADD R3, R3, 0x1 ;  /* 0x0000000103037836 */ /* 0x000fca0000000000 */
[----:B------:R-:W-:-:S04]  /*67a0*/  ISETP.NE.AND P0, PT, R3, 0x12, PT ;  /* 0x000000120300780c */ /* 0x000fc80003f05270 */
[----:B0-----:R-:W-:Y:S02]  /*67b0*/  SEL R5, RZ, 0x1, P0 ;  /* 0x00000001ff057807 */ /* 0x001fe40000000000 */
[----:B------:R-:W-:Y:S02]  /*67c0*/  SEL R3, R3, RZ, P0 ;  /* 0x000000ff03037207 */ /* 0x000fe40000000000 */
[----:B------:R-:W-:-:S03]  /*67d0*/  LOP3.LUT R7, R2, R5, RZ, 0x3c, !PT ;  /* 0x0000000502077212 */ /* 0x000fc600078e3cff */
[----:B------:R-:W-:Y:S01]  /*67e0*/  IMAD R2, R3, 0x8, R0 ;  /* 0x0000000803027824 */ /* 0x000fe200078e0200 */
[----:B------:R-:W-:-:S07]  /*67f0*/  SHF.L.U32 R5, R7, 0x1f, RZ ;  /* 0x0000001f07057819 */ /* 0x000fce00000006ff */
.L_x_152:
        /* <DEDUP_REMOVED lines=11> */
.L_x_153:
        /* <DEDUP_REMOVED lines=11> */
.L_x_154:
        /* <DEDUP_REMOVED lines=11> */
.L_x_155:
        /* <DEDUP_REMOVED lines=11> */
.L_x_156:
        /* <DEDUP_REMOVED lines=11> */
.L_x_157:
        /* <DEDUP_REMOVED lines=11> */
.L_x_158:
        /* <DEDUP_REMOVED lines=11> */
.L_x_159:
        /* <DEDUP_REMOVED lines=11> */
.L_x_160:
        /* <DEDUP_REMOVED lines=11> */
.L_x_161:
        /* <DEDUP_REMOVED lines=11> */
.L_x_162:
        /* <DEDUP_REMOVED lines=11> */
.L_x_163:
        /* <DEDUP_REMOVED lines=11> */
.L_x_164:
        /* <DEDUP_REMOVED lines=11> */
.L_x_165:
        /* <DEDUP_REMOVED lines=11> */
.L_x_166:
        /* <DEDUP_REMOVED lines=11> */
.L_x_167:
        /* <DEDUP_REMOVED lines=11> */
.L_x_168:
[----:B0-----:R0:W1:Y:S02]  /*7300*/  SYNCS.PHASECHK.TRANS64.TRYWAIT P0, [R3+URZ], R0 ;  /* 0x00000000030075a7 */ /* 0x001064000800017f */
[----:B-1----:R-:W-:Y:S05]  /*7310*/  @!P0 NANOSLEEP.SYNCS 0x989680 ;  /* 0x009896800000895d */ /* 0x002fea0003900000 */
[----:B------:R-:W1:Y:S02]  /*7320*/  @!P0 SYNCS.PHASECHK.TRANS64 P0, [R3+URZ], R0 ;  /* 0x00000000030085a7 */ /* 0x000e64000800007f */
[----:B-1----:R-:W-:Y:S05]  /*7330*/  @P0 EXIT ;  /* 0x000000000000094d */ /* 0x002fea0003800000 */
[----:B------:R-:W-:Y:S05]  /*7340*/  BRA `(.L_x_168) ;  /* 0xfffffffc00ec7947 */ /* 0x000fea000383ffff */
.L_x_169:
[----:B------:R-:W-:-:S00]  /*7350*/  BRA `(.L_x_169) ;  /* 0xfffffffc00fc7947 */ /* 0x000fc0000383ffff */
[----:B------:R-:W-:-:S00]  /*7360*/  NOP ;  /* 0x0000000000007918 */ /* 0x000fc00000000000 */
        /* <DEDUP_REMOVED lines=9> */
.L_x_170:


//--------------------- .nv.shared._ZN7cutlass13device_kernelINS_4conv6kernel13ConvUniversalINS1_16ConvProblemShapeILNS1_8OperatorE1ELi2EEENS1_10collective14CollectiveConvINS1_46MainloopSm90TmaGmmaWarpSpecializedImplicitGemmILS5_1ELi18ELi2EN4cute5tupleIJNSA_1CILi1EEESD_SD_EEENS1_36KernelImplicitTmaWarpSpecializedSm90ELi1EEENSB_IJNSC_ILi128EEENSC_ILi64EEENSB_IJNSC_ILi32EEEEEEEEENS_6half_tESM_NSA_8TiledMMAINSA_8MMA_AtomIJNSA_4SM904GMMA25MMA_64x64x16_F32F16F16_SSILNSQ_5MajorE0ELSS_1ELNSQ_7ScaleInE1ELST_1EEEEEENSA_6LayoutISE_NSB_IJNSC_ILi0EEESX_SX_EEEEENSB_IJNSA_10UnderscoreES10_S10_EEEEENS7_6detail26Sm90ImplicitGemmTileTraitsINSA_20SM90_TMA_LOAD_IM2COLENSA_14ComposedLayoutINSA_7SwizzleILi2ELi4ELi3EEENSA_18smem_ptr_flag_bitsILi16EEENSW_INSB_IJNSB_IJNSC_ILi8EEENSC_ILi16EEEEEENSB_IJSJ_SD_EEENSB_IJSD_NSC_ILi18EEEEEEEEENSB_IJNSB_IJSJ_NSC_ILi256EEEEEENSB_IJSD_SX_EEENSB_IJSX_NSC_ILi4096EEEEEEEEEEEEEvEENS14_INSA_13SM90_TMA_LOADENS16_INS17_ILi3ELi4ELi3EEES1A_NSW_INSB_IJNSB_IJSI_SD_EEENSB_IJS1B_NSC_ILi4EEEEEES1G_EEENSB_IJS1K_NSB_IJSI_NSC_ILi512EEEEEENSB_IJSX_NSC_ILi2048EEEEEEEEEEEEEvEEEENS_8epilogue10collective6detail29Sm90TmaWarpSpecializedAdapterINS27_15DefaultEpilogueISM_NSB_IJNSB_IJlllEEESD_SX_EEES2C_NS26_6thread17LinearCombinationISM_Li1EffLNS2D_9ScaleType4KindE0ELNS_15FloatRoundStyleE2ESM_EENS_4gemm15EpilogueDefaultEEEEEvvEEEEvNT_6ParamsE --------------------------
	.section	.nv.shared._ZN7cutlass13device_kernelINS_4conv6kernel13ConvUniversalINS1_16ConvProblemShapeILNS1_8OperatorE1ELi2EEENS1_10collective14CollectiveConvINS1_46MainloopSm90TmaGmmaWarpSpecializedImplicitGemmILS5_1ELi18ELi2EN4cute5tupleIJNSA_1CILi1EEESD_SD_EEENS1_36KernelImplicitTmaWarpSpecializedSm90ELi1EEENSB_IJNSC_ILi128EEENSC_ILi64EEENSB_IJNSC_ILi32EEEEEEEEENS_6half_tESM_NSA_8TiledMMAINSA_8MMA_AtomIJNSA_4SM904GMMA25MMA_64x64x16_F32F16F16_SSILNSQ_5MajorE0ELSS_1ELNSQ_7ScaleInE1ELST_1EEEEEENSA_6LayoutISE_NSB_IJNSC_ILi0EEESX_SX_EEEEENSB_IJNSA_10UnderscoreES10_S10_EEEEENS7_6detail26Sm90ImplicitGemmTileTraitsINSA_20SM90_TMA_LOAD_IM2COLENSA_14ComposedLayoutINSA_7SwizzleILi2ELi4ELi3EEENSA_18smem_ptr_flag_bitsILi16EEENSW_INSB_IJNSB_IJNSC_ILi8EEENSC_ILi16EEEEEENSB_IJSJ_SD_EEENSB_IJSD_NSC_ILi18EEEEEEEEENSB_IJNSB_IJSJ_NSC_ILi256EEEEEENSB_IJSD_SX_EEENSB_IJSX_NSC_ILi4096EEEEEEEEEEEEEvEENS14_INSA_13SM90_TMA_LOADENS16_INS17_ILi3ELi4ELi3EEES1A_NSW_INSB_IJNSB_IJSI_SD_EEENSB_IJS1B_NSC_ILi4EEEEEES1G_EEENSB_IJS1K_NSB_IJSI_NSC_ILi512EEEEEENSB_IJSX_NSC_ILi2048EEEEEEEEEEEEEvEEEENS_8epilogue10collective6detail29Sm90TmaWarpSpecializedAdapterINS27_15DefaultEpilogueISM_NSB_IJNSB_IJlllEEESD_SX_EEES2C_NS26_6thread17LinearCombinationISM_Li1EffLNS2D_9ScaleType4KindE0ELNS_15FloatRoundStyleE2ESM_EENS_4gemm15EpilogueDefaultEEEEEvvEEEEvNT_6ParamsE,"aw",@nobits
	.sectionflags	@""
	.align	16
	.zero		1024


//--------------------- .nv.shared.reserved.0     --------------------------
	.section	.nv.shared.reserved.0,"aw",@nobits
	.weak		__nv_reservedSMEM_offset_0_alias
	.size		__nv_reservedSMEM_offset_0_alias, 0, 0
	.other		__nv_reservedSMEM_offset_0_alias,@"STO_CUDA_RESERVED_SHARED STV_DEFAULT"
__nv_reservedSMEM_offset_0_alias:
	.zero		0


//--------------------- .nv.global                --------------------------
	.section	.nv.global,"aw",@nobits
.nv.global:
	.type		_ZN39_INTERNAL_a5c91620_4_k_cu_789cb6b5_27164cute1_E,@object
	.size		_ZN39_INTERNAL_a5c91620_4_k_cu_789cb6b5_27164cute1_E,(_ZN39_INTERNAL_a5c91620_4_k_cu_789cb6b5_27164cuda3std3__45__cpo6cbeginE - _ZN39_INTERNAL_a5c91620_4_k_cu_789cb6b5_27164cute1_E)
_ZN39_INTERNAL_a5c91620_4_k_cu_789cb6b5_27164cute1_E:
	.zero		1
	.type		_ZN39_INTERNAL_a5c91620_4_k_cu_789cb6b5_27164cuda3std3__45__cpo6cbeginE,@object
	.size		_ZN39_INTERNAL_a5c91620_4_k_cu_789cb6b5_27164cuda3std3__45__cpo6cbeginE,(_ZN39_INTERNAL_a5c91620_4_k_cu_789cb6b5_27164cuda3std3__48in_placeE - _ZN39_INTERNAL_a5c91620_4_k_cu_789cb6b5_27164cuda3std3__45__cpo6cbeginE)
_ZN39_INTERNAL_a5c91620_4_k_cu_789cb6b5_27164cuda3std3__45__cpo6cbeginE:
	.zero		1
	.type		_ZN39_INTERNAL_a5c91620_4_k_cu_789cb6b5_27164cuda3std3__48in_placeE,@object
	.size		_ZN39_INTERNAL_a5c91620_4_k_cu_789cb6b5_27164cuda3std3__48in_placeE,(_ZN39_INTERNAL_a5c91620_4_k_cu_789cb6b5_27164cuda3std6ranges3__45__cpo9iter_moveE - _ZN39_INTERNAL_a5c91620_4_k_cu_789cb6b5_27164cuda3std3__48in_placeE)
_ZN39_INTERNAL_a5c91620_4_k_cu_789cb6b5_27164cuda3std3__48in_placeE:
	.zero		1
	.type		_ZN39_INTERNAL_a5c91620_4_k_cu_789cb6b5_27164cuda3std6ranges3__45__cpo9iter_moveE,@object
	.size		_ZN39_INTERNAL_a5c91620_4_k_cu_789cb6b5_27164cuda3std6ranges3__45__cpo9iter_moveE,(_ZN39_INTERNAL_a5c91620_4_k_cu_789cb6b5_27164cuda3std3__45__cpo5beginE - _ZN39_INTERNAL_a5c91620_4_k_cu_789cb6b5_27164cuda3std6ranges3__45__cpo9iter_moveE)
_ZN39_INTERNAL_a5c91620_4_k_cu_789cb6b5_27164cuda3std6ranges3__45__cpo9iter_moveE:
	.zero		1
	.type		_ZN39_INTERNAL_a5c91620_4_k_cu_789cb6b5_27164cuda3std3__45__cpo5beginE,@object
	.size		_ZN39_INTERNAL_a5c91620_4_k_cu_789cb6b5_27164cuda3std3__45__cpo5beginE,(_ZN39_INTERNAL_a5c91620_4_k_cu_789cb6b5_27164cuda3std3__441_GLOBAL__N__a5c91620_4_k_cu_789cb6b5_27166ignoreE - _ZN39_INTERNAL_a5c91620_4_k_cu_789cb6b5_27164cuda3std3__45__cpo5beginE)
_ZN39_INTERNAL_a5c91620_4_k_cu_789cb6b5_27164cuda3std3__45__cpo5beginE:
	.zero		1
	.type		_ZN39_INTERNAL_a5c91620_4_k_cu_789cb6b5_27164cuda3std3__441_GLOBAL__N__a5c91620_4_k_cu_789cb6b5_27166ignoreE,@object
	.size		_ZN39_INTERNAL_a5c91620_4_k_cu_789cb6b5_27164cuda3std3__441_GLOBAL__N__a5c91620_4_k_cu_789cb6b5_27166ignoreE,(_ZN39_INTERNAL_a5c91620_4_k_cu_789cb6b5_27164cute7productE - _ZN39_INTERNAL_a5c91620_4_k_cu_789cb6b5_27164cuda3std3__441_GLOBAL__N__a5c91620_4_k_cu_789cb6b5_27166ignoreE)
_ZN39_INTERNAL_a5c91620_4_k_cu_789cb6b5_27164cuda3std3__441_GLOBAL__N__a5c91620_4_k_cu_789cb6b5_27166ignoreE:
	.zero		1
	.type		_ZN39_INTERNAL_a5c91620_4_k_cu_789cb6b5_27164cute7productE,@object
	.size		_ZN39_INTERNAL_a5c91620_4_k_cu_789cb6b5_27164cute7productE,(_ZN39_INTERNAL_a5c91620_4_k_cu_789cb6b5_27164cuda3std3__45__cpo3endE - _ZN39_INTERNAL_a5c91620_4_k_cu_789cb6b5_27164cute7productE)
_ZN39_INTERNAL_a5c91620_4_k_cu_789cb6b5_27164cute7productE:
	.zero		1
	.type		_ZN39_INTERNAL_a5c91620_4_k_cu_789cb6b5_27164cuda3std3__45__cpo3endE,@object
	.size		_ZN39_INTERNAL_a5c91620_4_k_cu_789cb6b5_27164cuda3std3__45__cpo3endE,(_ZN39_INTERNAL_a5c91620_4_k_cu_789cb6b5_27164cuda3std3__419piecewise_constructE - _ZN39_INTERNAL_a5c91620_4_k_cu_789cb6b5_27164cuda3std3__45__cpo3endE)
_ZN39_INTERNAL_a5c91620_4_k_cu_789cb6b5_27164cuda3std3__45__cpo3endE:
	.zero		1
	.type		_ZN39_INTERNAL_a5c91620_4_k_cu_789cb6b5_27164cuda3std3__419piecewise_constructE,@object
	.size		_ZN39_INTERNAL_a5c91620_4_k_cu_789cb6b5_27164cuda3std3__419piecewise_constructE,(_ZN39_INTERNAL_a5c91620_4_k_cu_789cb6b5_27164cuda3std3__45__cpo4cendE - _ZN39_INTERNAL_a5c91620_4_k_cu_789cb6b5_27164cuda3std3__419piecewise_constructE)
_ZN39_INTERNAL_a5c91620_4_k_cu_789cb6b5_27164cuda3std3__419piecewise_constructE:
	.zero		1
	.type		_ZN39_INTERNAL_a5c91620_4_k_cu_789cb6b5_27164cuda3std3__45__cpo4cendE,@object
	.size		_ZN39_INTERNAL_a5c91620_4_k_cu_789cb6b5_27164cuda3std3__45__cpo4cendE,(_ZN39_INTERNAL_a5c91620_4_k_cu_789cb6b5_27164cuda3std6ranges3__45__cpo4swapE - _ZN39_INTERNAL_a5c91620_4_k_cu_789cb6b5_27164cuda3std3__45__cpo4cendE)
_ZN39_INTERNAL_a5c91620_4_k_cu_789cb6b5_27164cuda3std3__45__cpo4cendE:
	.zero		1
	.type		_ZN39_INTERNAL_a5c91620_4_k_cu_789cb6b5_27164cuda3std6ranges3__45__cpo4swapE,@object
	.size		_ZN39_INTERNAL_a5c91620_4_k_cu_789cb6b5_27164cuda3std6ranges3__45__cpo4swapE,(.L_7 - _ZN39_INTERNAL_a5c91620_4_k_cu_789cb6b5_27164cuda3std6ranges3__45__cpo4swapE)
_ZN39_INTERNAL_a5c91620_4_k_cu_789cb6b5_27164cuda3std6ranges3__45__cpo4swapE:
	.zero		1
.L_7:


//--------------------- .nv.constant0._ZN7cutlass13device_kernelINS_4conv6kernel13ConvUniversalINS1_16ConvProblemShapeILNS1_8OperatorE1ELi2EEENS1_10collective14CollectiveConvINS1_46MainloopSm90TmaGmmaWarpSpecializedImplicitGemmILS5_1ELi18ELi2EN4cute5tupleIJNSA_1CILi1EEESD_SD_EEENS1_36KernelImplicitTmaWarpSpecializedSm90ELi1EEENSB_IJNSC_ILi128EEENSC_ILi64EEENSB_IJNSC_ILi32EEEEEEEEENS_6half_tESM_NSA_8TiledMMAINSA_8MMA_AtomIJNSA_4SM904GMMA25MMA_64x64x16_F32F16F16_SSILNSQ_5MajorE0ELSS_1ELNSQ_7ScaleInE1ELST_1EEEEEENSA_6LayoutISE_NSB_IJNSC_ILi0EEESX_SX_EEEEENSB_IJNSA_10UnderscoreES10_S10_EEEEENS7_6detail26Sm90ImplicitGemmTileTraitsINSA_20SM90_TMA_LOAD_IM2COLENSA_14ComposedLayoutINSA_7SwizzleILi2ELi4ELi3EEENSA_18smem_ptr_flag_bitsILi16EEENSW_INSB_IJNSB_IJNSC_ILi8EEENSC_ILi16EEEEEENSB_IJSJ_SD_EEENSB_IJSD_NSC_ILi18EEEEEEEEENSB_IJNSB_IJSJ_NSC_ILi256EEEEEENSB_IJSD_SX_EEENSB_IJSX_NSC_ILi4096EEEEEEEEEEEEEvEENS14_INSA_13SM90_TMA_LOADENS16_INS17_ILi3ELi4ELi3EEES1A_NSW_INSB_IJNSB_IJSI_SD_EEENSB_IJS1B_NSC_ILi4EEEEEES1G_EEENSB_IJS1K_NSB_IJSI_NSC_ILi512EEEEEENSB_IJSX_NSC_ILi2048EEEEEEEEEEEEEvEEEENS_8epilogue10collective6detail29Sm90TmaWarpSpecializedAdapterINS27_15DefaultEpilogueISM_NSB_IJNSB_IJlllEEESD_SX_EEES2C_NS26_6thread17LinearCombinationISM_Li1EffLNS2D_9ScaleType4KindE0ELNS_15FloatRoundStyleE2ESM_EENS_4gemm15EpilogueDefaultEEEEEvvEEEEvNT_6ParamsE --------------------------
	.section	.nv.constant0._ZN7cutlass13device_kernelINS_4conv6kernel13ConvUniversalINS1_16ConvProblemShapeILNS1_8OperatorE1ELi2EEENS1_10collective14CollectiveConvINS1_46MainloopSm90TmaGmmaWarpSpecializedImplicitGemmILS5_1ELi18ELi2EN4cute5tupleIJNSA_1CILi1EEESD_SD_EEENS1_36KernelImplicitTmaWarpSpecializedSm90ELi1EEENSB_IJNSC_ILi128EEENSC_ILi64EEENSB_IJNSC_ILi32EEEEEEEEENS_6half_tESM_NSA_8TiledMMAINSA_8MMA_AtomIJNSA_4SM904GMMA25MMA_64x64x16_F32F16F16_SSILNSQ_5MajorE0ELSS_1ELNSQ_7ScaleInE1ELST_1EEEEEENSA_6LayoutISE_NSB_IJNSC_ILi0EEESX_SX_EEEEENSB_IJNSA_10UnderscoreES10_S10_EEEEENS7_6detail26Sm90ImplicitGemmTileTraitsINSA_20SM90_TMA_LOAD_IM2COLENSA_14ComposedLayoutINSA_7SwizzleILi2ELi4ELi3EEENSA_18smem_ptr_flag_bitsILi16EEENSW_INSB_IJNSB_IJNSC_ILi8EEENSC_ILi16EEEEEENSB_IJSJ_SD_EEENSB_IJSD_NSC_ILi18EEEEEEEEENSB_IJNSB_IJSJ_NSC_ILi256EEEEEENSB_IJSD_SX_EEENSB_IJSX_NSC_ILi4096EEEEEEEEEEEEEvEENS14_INSA_13SM90_TMA_LOADENS16_INS17_ILi3ELi4ELi3EEES1A_NSW_INSB_IJNSB_IJSI_SD_EEENSB_IJS1B_NSC_ILi4EEEEEES1G_EEENSB_IJS1K_NSB_IJSI_NSC_ILi512EEEEEENSB_IJSX_NSC_ILi2048EEEEEEEEEEEEEvEEEENS_8epilogue10collective6detail29Sm90TmaWarpSpecializedAdapterINS27_15DefaultEpilogueISM_NSB_IJNSB_IJlllEEESD_SX_EEES2C_NS26_6thread17LinearCombinationISM_Li1EffLNS2D_9ScaleType4KindE0ELNS_15FloatRoundStyleE2ESM_EENS_4gemm15EpilogueDefaultEEEEEvvEEEEvNT_6ParamsE,"a",@progbits
	.sectionflags	@""
	.align	4
.nv.constant0._ZN7cutlass13device_kernelINS_4conv6kernel13ConvUniversalINS1_16ConvProblemShapeILNS1_8OperatorE1ELi2EEENS1_10collective14CollectiveConvINS1_46MainloopSm90TmaGmmaWarpSpecializedImplicitGemmILS5_1ELi18ELi2EN4cute5tupleIJNSA_1CILi1EEESD_SD_EEENS1_36KernelImplicitTmaWarpSpecializedSm90ELi1EEENSB_IJNSC_ILi128EEENSC_ILi64EEENSB_IJNSC_ILi32EEEEEEEEENS_6half_tESM_NSA_8TiledMMAINSA_8MMA_AtomIJNSA_4SM904GMMA25MMA_64x64x16_F32F16F16_SSILNSQ_5MajorE0ELSS_1ELNSQ_7ScaleInE1ELST_1EEEEEENSA_6LayoutISE_NSB_IJNSC_ILi0EEESX_SX_EEEEENSB_IJNSA_10UnderscoreES10_S10_EEEEENS7_6detail26Sm90ImplicitGemmTileTraitsINSA_20SM90_TMA_LOAD_IM2COLENSA_14ComposedLayoutINSA_7SwizzleILi2ELi4ELi3EEENSA_18smem_ptr_flag_bitsILi16EEENSW_INSB_IJNSB_IJNSC_ILi8EEENSC_ILi16EEEEEENSB_IJSJ_SD_EEENSB_IJSD_NSC_ILi18EEEEEEEEENSB_IJNSB_IJSJ_NSC_ILi256EEEEEENSB_IJSD_SX_EEENSB_IJSX_NSC_ILi4096EEEEEEEEEEEEEvEENS14_INSA_13SM90_TMA_LOADENS16_INS17_ILi3ELi4ELi3EEES1A_NSW_INSB_IJNSB_IJSI_SD_EEENSB_IJS1B_NSC_ILi4EEEEEES1G_EEENSB_IJS1K_NSB_IJSI_NSC_ILi512EEEEEENSB_IJSX_NSC_ILi2048EEEEEEEEEEEEEvEEEENS_8epilogue10collective6detail29Sm90TmaWarpSpecializedAdapterINS27_15DefaultEpilogueISM_NSB_IJNSB_IJlllEEESD_SX_EEES2C_NS26_6thread17LinearCombinationISM_Li1EffLNS2D_9ScaleType4KindE0ELNS_15FloatRoundStyleE2ESM_EENS_4gemm15EpilogueDefaultEEEEEvvEEEEvNT_6ParamsE:
	.zero		1536


//--------------------- SYMBOLS --------------------------

	.type		.nv.reservedSmem.offset0,@object
	.size		.nv.reservedSmem.offset0,0x4
